// auto-generated by cutlass_sweep.gemm — config: {"arch": "sm_100", "cluster_m": 8, "cluster_n": 1, "dtype": "fp32", "dtype_b": "fp32", "layout": "nt", "stages": 0, "tile_k": 32, "tile_m": 128, "tile_n": 128}
#include "cutlass/cutlass.h"
#include "cutlass/gemm/collective/collective_builder.hpp"
#include "cutlass/gemm/device/gemm_universal_adapter.h"
#include "cutlass/gemm/kernel/gemm_universal.hpp"
#include "cutlass/epilogue/collective/collective_builder.hpp"

using ElemA = float;
using ElemB = float;
using ElemCD = float;
using Acc  = float;
using TileShape    = cute::Shape<cute::_128, cute::_128, cute::_32>;
using ClusterShape = cute::Shape<cute::_8, cute::_1, cute::_1>;

using CollectiveEpilogue = typename cutlass::epilogue::collective::CollectiveBuilder<
    cutlass::arch::Sm100, cutlass::arch::OpClassTensorOp,
    TileShape, ClusterShape,
    cutlass::epilogue::collective::EpilogueTileAuto,
    Acc, Acc,
    ElemCD, cutlass::layout::RowMajor, 128 / cutlass::sizeof_bits<ElemCD>::value,
    ElemCD, cutlass::layout::RowMajor, 128 / cutlass::sizeof_bits<ElemCD>::value,
    cutlass::epilogue::collective::EpilogueScheduleAuto
  >::CollectiveOp;

using CollectiveMainloop = typename cutlass::gemm::collective::CollectiveBuilder<
    cutlass::arch::Sm100, cutlass::arch::OpClassTensorOp,
    ElemA, cutlass::layout::RowMajor, 128 / cutlass::sizeof_bits<ElemA>::value,
    ElemB, cutlass::layout::ColumnMajor, 128 / cutlass::sizeof_bits<ElemB>::value,
    Acc,
    TileShape, ClusterShape,
    cutlass::gemm::collective::StageCountAutoCarveout<static_cast<int>(sizeof(typename CollectiveEpilogue::SharedStorage))>,
    cutlass::gemm::collective::KernelScheduleAuto
  >::CollectiveOp;

using GemmKernel = cutlass::gemm::kernel::GemmUniversal<
    cute::Shape<int,int,int,int>,
    CollectiveMainloop,
    CollectiveEpilogue
>;
using Gemm = cutlass::gemm::device::GemmUniversalAdapter<GemmKernel>;

// Force the device kernel symbol into the cubin without needing a host main.
auto* _anchor = &cutlass::device_kernel<GemmKernel>;


// ===== COMPILED SASS (sm_100a) =====

	.target	sm_100a

	.elftype	@"ET_EXEC"


//--------------------- .note.nv.tkinfo           --------------------------
	.section	.note.nv.tkinfo,"",@"SHT_NOTE"
	.sectionflags	@"SHF_NOTE_NV_TKINFO"
	.tkinfo
        /*0018*/ 	.word	0x00000002
        /*0030*/ 	.string	""
        /*0030*/ 	.string	"ptxas"
        /*0030*/ 	.string	"Cuda compilation tools, release 13.0, V13.0.88"
        /*0030*/ 	.string	"Build cuda_13.0.r13.0/compiler.36424714_0"
        /*0030*/ 	.string	"-arch sm_100a -m 64 "



//--------------------- .note.nv.cuinfo           --------------------------
	.section	.note.nv.cuinfo,"",@"SHT_NOTE"
	.sectionflags	@"SHF_NOTE_NV_CUINFO"
        /*0018*/ 	.short	0x0002
        /*001a*/ 	.short	0x0064
        /*001c*/ 	.short	0x0082
	.zero		2


//--------------------- .nv.info                  --------------------------
	.section	.nv.info,"",@"SHT_CUDA_INFO"
	.align	4


	//----- nvinfo : EIATTR_REGCOUNT
	.align		4
        /*0000*/ 	.byte	0x04, 0x2f
        /*0002*/ 	.short	(.L_19 - .L_18)
	.align		4
.L_18:
        /*0004*/ 	.word	index@(_ZN7cutlass13device_kernelINS_4gemm6kernel13GemmUniversalIN4cute5tupleIJiiiiEEENS1_10collective13CollectiveMmaINS1_35MainloopSm100TmaUmmaWarpSpecializedILi12ELi2ELi4ENS5_IJNS4_1CILi8EEENSA_ILi1EEESC_EEEEENS5_IJNSA_ILi128EEESF_NSA_ILi32EEEEEEfNS5_IJlSC_lEEEfSI_NS4_8TiledMMAINS4_8MMA_AtomIJNS4_23SM100_MMA_TF32_2x1SM_SSINS_10tfloat32_tESM_fLi128ELi128ELNS4_4UMMA5MajorE0ELSO_0ELNSN_7ScaleInE0ELSP_0EEEEEENS4_6LayoutINS5_IJSC_SC_SC_EEENS5_IJNSA_ILi0EEESU_SU_EEEEENS5_IJNS4_10UnderscoreESX_SX_EEEEENS4_18SM100_TMA_2SM_LOADENS4_14ComposedLayoutINS4_7SwizzleILi3ELi4ELi3EEENS4_18smem_ptr_flag_bitsILi32EEENSS_INS5_IJSB_SG_EEENS5_IJSG_SC_EEEEEEEvNS4_8identityENS4_28SM100_TMA_2SM_LOAD_MULTICASTES19_vS1A_EENS_8epilogue10collective18CollectiveEpilogueINS1D_23Sm100TmaWarpSpecializedILi4ELi2ELi16ELb1ELb0EEEJNS5_IJNSA_ILi64EEESF_SG_EEENS5_IJNSS_IS1I_SC_EENSS_INS5_IJNSA_ILi16EEENSA_ILi2EEEEEENS5_IJSC_S1I_EEEEEEEEfSI_fSI_NS1D_6fusion15FusionCallbacksIS1H_NS1R_17LinearCombinationIffffLNS_15FloatRoundStyleE2EEES1J_S1Q_JEEENS4_5SM1004TMEM4LOAD26SM100_TMEM_LOAD_32dp32b16xENS4_13SM90_TMA_LOADENS11_INS12_ILi2ELi4ELi3EEES15_NSS_INS5_IJSB_S1L_EEENS5_IJS1L_SC_EEEEEEENS4_39AutoVectorizingCopyWithAssumedAlignmentILi128EEENS4_14SM90_TMA_STOREES26_S28_S28_EEEvvEEEEvNT_6ParamsE)
        /*0008*/ 	.word	0x0000004c


	//----- nvinfo : EIATTR_FRAME_SIZE
	.align		4
.L_19:
        /*000c*/ 	.byte	0x04, 0x11
        /*000e*/ 	.short	(.L_21 - .L_20)
	.align		4
.L_20:
        /*0010*/ 	.word	index@($__internal_2_$__cuda_sm10x_tcgen05_guardrail_trap_unallocated_columns_being_dealloced)
        /*0014*/ 	.word	0x00000000


	//----- nvinfo : EIATTR_FRAME_SIZE
	.align		4
.L_21:
        /*0018*/ 	.byte	0x04, 0x11
        /*001a*/ 	.short	(.L_23 - .L_22)
	.align		4
.L_22:
        /*001c*/ 	.word	index@($__internal_1_$__cuda_sm10x_tcgen05_guardrail_trap_phase_invalid_during_alloc)
        /*0020*/ 	.word	0x00000000


	//----- nvinfo : EIATTR_FRAME_SIZE
	.align		4
.L_23:
        /*0024*/ 	.byte	0x04, 0x11
        /*0026*/ 	.short	(.L_25 - .L_24)
	.align		4
.L_24:
        /*0028*/ 	.word	index@($__internal_0_$__cuda_sm10x_tcgen05_guardrail_trap_col_being_dealloced_not_returned_by_alloc)
        /*002c*/ 	.word	0x00000000


	//----- nvinfo : EIATTR_FRAME_SIZE
	.align		4
.L_25:
        /*0030*/ 	.byte	0x04, 0x11
        /*0032*/ 	.short	(.L_27 - .L_26)
	.align		4
.L_26:
        /*0034*/ 	.word	index@(_ZN7cutlass13device_kernelINS_4gemm6kernel13GemmUniversalIN4cute5tupleIJiiiiEEENS1_10collective13CollectiveMmaINS1_35MainloopSm100TmaUmmaWarpSpecializedILi12ELi2ELi4ENS5_IJNS4_1CILi8EEENSA_ILi1EEESC_EEEEENS5_IJNSA_ILi128EEESF_NSA_ILi32EEEEEEfNS5_IJlSC_lEEEfSI_NS4_8TiledMMAINS4_8MMA_AtomIJNS4_23SM100_MMA_TF32_2x1SM_SSINS_10tfloat32_tESM_fLi128ELi128ELNS4_4UMMA5MajorE0ELSO_0ELNSN_7ScaleInE0ELSP_0EEEEEENS4_6LayoutINS5_IJSC_SC_SC_EEENS5_IJNSA_ILi0EEESU_SU_EEEEENS5_IJNS4_10UnderscoreESX_SX_EEEEENS4_18SM100_TMA_2SM_LOADENS4_14ComposedLayoutINS4_7SwizzleILi3ELi4ELi3EEENS4_18smem_ptr_flag_bitsILi32EEENSS_INS5_IJSB_SG_EEENS5_IJSG_SC_EEEEEEEvNS4_8identityENS4_28SM100_TMA_2SM_LOAD_MULTICASTES19_vS1A_EENS_8epilogue10collective18CollectiveEpilogueINS1D_23Sm100TmaWarpSpecializedILi4ELi2ELi16ELb1ELb0EEEJNS5_IJNSA_ILi64EEESF_SG_EEENS5_IJNSS_IS1I_SC_EENSS_INS5_IJNSA_ILi16EEENSA_ILi2EEEEEENS5_IJSC_S1I_EEEEEEEEfSI_fSI_NS1D_6fusion15FusionCallbacksIS1H_NS1R_17LinearCombinationIffffLNS_15FloatRoundStyleE2EEES1J_S1Q_JEEENS4_5SM1004TMEM4LOAD26SM100_TMEM_LOAD_32dp32b16xENS4_13SM90_TMA_LOADENS11_INS12_ILi2ELi4ELi3EEES15_NSS_INS5_IJSB_S1L_EEENS5_IJS1L_SC_EEEEEEENS4_39AutoVectorizingCopyWithAssumedAlignmentILi128EEENS4_14SM90_TMA_STOREES26_S28_S28_EEEvvEEEEvNT_6ParamsE)
        /*0038*/ 	.word	0x00000000


	//----- nvinfo : EIATTR_MIN_STACK_SIZE
	.align		4
.L_27:
        /*003c*/ 	.byte	0x04, 0x12
        /*003e*/ 	.short	(.L_29 - .L_28)
	.align		4
.L_28:
        /*0040*/ 	.word	index@(_ZN7cutlass13device_kernelINS_4gemm6kernel13GemmUniversalIN4cute5tupleIJiiiiEEENS1_10collective13CollectiveMmaINS1_35MainloopSm100TmaUmmaWarpSpecializedILi12ELi2ELi4ENS5_IJNS4_1CILi8EEENSA_ILi1EEESC_EEEEENS5_IJNSA_ILi128EEESF_NSA_ILi32EEEEEEfNS5_IJlSC_lEEEfSI_NS4_8TiledMMAINS4_8MMA_AtomIJNS4_23SM100_MMA_TF32_2x1SM_SSINS_10tfloat32_tESM_fLi128ELi128ELNS4_4UMMA5MajorE0ELSO_0ELNSN_7ScaleInE0ELSP_0EEEEEENS4_6LayoutINS5_IJSC_SC_SC_EEENS5_IJNSA_ILi0EEESU_SU_EEEEENS5_IJNS4_10UnderscoreESX_SX_EEEEENS4_18SM100_TMA_2SM_LOADENS4_14ComposedLayoutINS4_7SwizzleILi3ELi4ELi3EEENS4_18smem_ptr_flag_bitsILi32EEENSS_INS5_IJSB_SG_EEENS5_IJSG_SC_EEEEEEEvNS4_8identityENS4_28SM100_TMA_2SM_LOAD_MULTICASTES19_vS1A_EENS_8epilogue10collective18CollectiveEpilogueINS1D_23Sm100TmaWarpSpecializedILi4ELi2ELi16ELb1ELb0EEEJNS5_IJNSA_ILi64EEESF_SG_EEENS5_IJNSS_IS1I_SC_EENSS_INS5_IJNSA_ILi16EEENSA_ILi2EEEEEENS5_IJSC_S1I_EEEEEEEEfSI_fSI_NS1D_6fusion15FusionCallbacksIS1H_NS1R_17LinearCombinationIffffLNS_15FloatRoundStyleE2EEES1J_S1Q_JEEENS4_5SM1004TMEM4LOAD26SM100_TMEM_LOAD_32dp32b16xENS4_13SM90_TMA_LOADENS11_INS12_ILi2ELi4ELi3EEES15_NSS_INS5_IJSB_S1L_EEENS5_IJS1L_SC_EEEEEEENS4_39AutoVectorizingCopyWithAssumedAlignmentILi128EEENS4_14SM90_TMA_STOREES26_S28_S28_EEEvvEEEEvNT_6ParamsE)
        /*0044*/ 	.word	0x00000000
.L_29:


//--------------------- .nv.compat                --------------------------
	.section	.nv.compat,"",@"SHT_CUDA_COMPAT_INFO"
	.align	4
        /*0000*/ 	.byte	0x02, 0x09, 0x01, 0x00, 0x02, 0x02, 0x02, 0x00, 0x02, 0x05, 0x05, 0x00, 0x03, 0x07, 0x01, 0x01
        /*0010*/ 	.byte	0x02, 0x03, 0x01, 0x00, 0x02, 0x06, 0x01, 0x00, 0x04, 0x0b, 0x08, 0x00, 0x09, 0x00, 0x00, 0x00
        /*0020*/ 	.byte	0x00, 0x00, 0x00, 0x00


//--------------------- .nv.info._ZN7cutlass13device_kernelINS_4gemm6kernel13GemmUniversalIN4cute5tupleIJiiiiEEENS1_10collective13CollectiveMmaINS1_35MainloopSm100TmaUmmaWarpSpecializedILi12ELi2ELi4ENS5_IJNS4_1CILi8EEENSA_ILi1EEESC_EEEEENS5_IJNSA_ILi128EEESF_NSA_ILi32EEEEEEfNS5_IJlSC_lEEEfSI_NS4_8TiledMMAINS4_8MMA_AtomIJNS4_23SM100_MMA_TF32_2x1SM_SSINS_10tfloat32_tESM_fLi128ELi128ELNS4_4UMMA5MajorE0ELSO_0ELNSN_7ScaleInE0ELSP_0EEEEEENS4_6LayoutINS5_IJSC_SC_SC_EEENS5_IJNSA_ILi0EEESU_SU_EEEEENS5_IJNS4_10UnderscoreESX_SX_EEEEENS4_18SM100_TMA_2SM_LOADENS4_14ComposedLayoutINS4_7SwizzleILi3ELi4ELi3EEENS4_18smem_ptr_flag_bitsILi32EEENSS_INS5_IJSB_SG_EEENS5_IJSG_SC_EEEEEEEvNS4_8identityENS4_28SM100_TMA_2SM_LOAD_MULTICASTES19_vS1A_EENS_8epilogue10collective18CollectiveEpilogueINS1D_23Sm100TmaWarpSpecializedILi4ELi2ELi16ELb1ELb0EEEJNS5_IJNSA_ILi64EEESF_SG_EEENS5_IJNSS_IS1I_SC_EENSS_INS5_IJNSA_ILi16EEENSA_ILi2EEEEEENS5_IJSC_S1I_EEEEEEEEfSI_fSI_NS1D_6fusion15FusionCallbacksIS1H_NS1R_17LinearCombinationIffffLNS_15FloatRoundStyleE2EEES1J_S1Q_JEEENS4_5SM1004TMEM4LOAD26SM100_TMEM_LOAD_32dp32b16xENS4_13SM90_TMA_LOADENS11_INS12_ILi2ELi4ELi3EEES15_NSS_INS5_IJSB_S1L_EEENS5_IJS1L_SC_EEEEEEENS4_39AutoVectorizingCopyWithAssumedAlignmentILi128EEENS4_14SM90_TMA_STOREES26_S28_S28_EEEvvEEEEvNT_6ParamsE --------------------------
	.section	.nv.info._ZN7cutlass13device_kernelINS_4gemm6kernel13GemmUniversalIN4cute5tupleIJiiiiEEENS1_10collective13CollectiveMmaINS1_35MainloopSm100TmaUmmaWarpSpecializedILi12ELi2ELi4ENS5_IJNS4_1CILi8EEENSA_ILi1EEESC_EEEEENS5_IJNSA_ILi128EEESF_NSA_ILi32EEEEEEfNS5_IJlSC_lEEEfSI_NS4_8TiledMMAINS4_8MMA_AtomIJNS4_23SM100_MMA_TF32_2x1SM_SSINS_10tfloat32_tESM_fLi128ELi128ELNS4_4UMMA5MajorE0ELSO_0ELNSN_7ScaleInE0ELSP_0EEEEEENS4_6LayoutINS5_IJSC_SC_SC_EEENS5_IJNSA_ILi0EEESU_SU_EEEEENS5_IJNS4_10UnderscoreESX_SX_EEEEENS4_18SM100_TMA_2SM_LOADENS4_14ComposedLayoutINS4_7SwizzleILi3ELi4ELi3EEENS4_18smem_ptr_flag_bitsILi32EEENSS_INS5_IJSB_SG_EEENS5_IJSG_SC_EEEEEEEvNS4_8identityENS4_28SM100_TMA_2SM_LOAD_MULTICASTES19_vS1A_EENS_8epilogue10collective18CollectiveEpilogueINS1D_23Sm100TmaWarpSpecializedILi4ELi2ELi16ELb1ELb0EEEJNS5_IJNSA_ILi64EEESF_SG_EEENS5_IJNSS_IS1I_SC_EENSS_INS5_IJNSA_ILi16EEENSA_ILi2EEEEEENS5_IJSC_S1I_EEEEEEEEfSI_fSI_NS1D_6fusion15FusionCallbacksIS1H_NS1R_17LinearCombinationIffffLNS_15FloatRoundStyleE2EEES1J_S1Q_JEEENS4_5SM1004TMEM4LOAD26SM100_TMEM_LOAD_32dp32b16xENS4_13SM90_TMA_LOADENS11_INS12_ILi2ELi4ELi3EEES15_NSS_INS5_IJSB_S1L_EEENS5_IJS1L_SC_EEEEEEENS4_39AutoVectorizingCopyWithAssumedAlignmentILi128EEENS4_14SM90_TMA_STOREES26_S28_S28_EEEvvEEEEvNT_6ParamsE,"",@"SHT_CUDA_INFO"
	.sectionflags	@""
	.align	4


	//----- nvinfo : EIATTR_CUDA_API_VERSION
	.align		4
        /*0000*/ 	.byte	0x04, 0x37
        /*0002*/ 	.short	(.L_31 - .L_30)
.L_30:
        /*0004*/ 	.word	0x00000082


	//----- nvinfo : EIATTR_KPARAM_INFO
	.align		4
.L_31:
        /*0008*/ 	.byte	0x04, 0x17
        /*000a*/ 	.short	(.L_33 - .L_32)
.L_32:
        /*000c*/ 	.word	0x00000000
        /*0010*/ 	.short	0x0000
        /*0012*/ 	.short	0x0000
        /*0014*/ 	.byte	0x00, 0xf0, 0x01, 0x20


	//----- nvinfo : EIATTR_AT_ENTRY_FRAGMENTS
	.align		4
.L_33:
        /*0018*/ 	.byte	0x04, 0x4f
        /*001a*/ 	.short	(.L_35 - .L_34)


	//   ....[0]....
.L_34:
        /*001c*/ 	.word	0x00000007


	//----- nvinfo : EIATTR_RESERVED_SMEM_USED
	.align		4
.L_35:
        /*0020*/ 	.byte	0x01, 0x41
	.zero		2


	//----- nvinfo : EIATTR_SPARSE_MMA_MASK
	.align		4
        /*0024*/ 	.byte	0x03, 0x50
        /*0026*/ 	.short	0x0000


	//----- nvinfo : EIATTR_TCGEN05_2CTA_USED
	.align		4
        /*0028*/ 	.byte	0x01, 0x52
	.zero		2


	//----- nvinfo : EIATTR_MAXREG_COUNT
	.align		4
        /*002c*/ 	.byte	0x03, 0x1b
        /*002e*/ 	.short	0x00ff


	//----- nvinfo : EIATTR_NUM_BARRIERS
	.align		4
        /*0030*/ 	.byte	0x02, 0x4c
        /*0032*/ 	.byte	0x07
	.zero		1


	//----- nvinfo : EIATTR_EXTERNS
	.align		4
        /*0034*/ 	.byte	0x04, 0x0f
        /*0036*/ 	.short	(.L_37 - .L_36)


	//   ....[0]....
	.align		4
.L_36:
        /*0038*/ 	.word	index@(__assertfail)


	//----- nvinfo : EIATTR_MERCURY_ISA_VERSION
	.align		4
.L_37:
        /*003c*/ 	.byte	0x03, 0x5f
        /*003e*/ 	.short	0x0101


	//----- nvinfo : EIATTR_INT_WARP_WIDE_INSTR_OFFSETS
	.align		4
        /*0040*/ 	.byte	0x04, 0x31
        /*0042*/ 	.short	(.L_39 - .L_38)


	//   ....[0]....
.L_38:
        /*0044*/ 	.word	0x00000ea0


	//   ....[1]....
        /*0048*/ 	.word	0x00000f40


	//   ....[2]....
        /*004c*/ 	.word	0x000048e0


	//   ....[3]....
        /*0050*/ 	.word	0x00004910


	//   ....[4]....
        /*0054*/ 	.word	0x00004930


	//   ....[5]....
        /*0058*/ 	.word	0x000054f0


	//   ....[6]....
        /*005c*/ 	.word	0x00005590


	//   ....[7]....
        /*0060*/ 	.word	0x00005640


	//   ....[8]....
        /*0064*/ 	.word	0x000056c0


	//   ....[9]....
        /*0068*/ 	.word	0x00005770


	//   ....[10]....
        /*006c*/ 	.word	0x00005820


	//   ....[11]....
        /*0070*/ 	.word	0x000058a0


	//   ....[12]....
        /*0074*/ 	.word	0x00005960


	//   ....[13]....
        /*0078*/ 	.word	0x00005a20


	//   ....[14]....
        /*007c*/ 	.word	0x00005ad0


	//   ....[15]....
        /*0080*/ 	.word	0x00005bc0


	//   ....[16]....
        /*0084*/ 	.word	0x00005ca0


	//----- nvinfo : EIATTR_COOP_GROUP_MASK_REGIDS
	.align		4
.L_39:
        /*0088*/ 	.byte	0x04, 0x29
        /*008a*/ 	.short	(.L_41 - .L_40)


	//   ....[0]....
.L_40:
        /*008c*/ 	.word	0xffffffff


	//   ....[1]....
        /*0090*/ 	.word	0xffffffff


	//   ....[2]....
        /*0094*/ 	.word	0xffffffff


	//   ....[3]....
        /*0098*/ 	.word	0xffffffff


	//   ....[4]....
        /*009c*/ 	.word	0xffffffff


	//   ....[5]....
        /*00a0*/ 	.word	0xffffffff


	//   ....[6]....
        /*00a4*/ 	.word	0xffffffff


	//   ....[7]....
        /*00a8*/ 	.word	0xffffffff


	//   ....[8]....
        /*00ac*/ 	.word	0xffffffff


	//   ....[9]....
        /*00b0*/ 	.word	0xffffffff


	//   ....[10]....
        /*00b4*/ 	.word	0xffffffff


	//   ....[11]....
        /*00b8*/ 	.word	0xffffffff


	//   ....[12]....
        /*00bc*/ 	.word	0xffffffff


	//   ....[13]....
        /*00c0*/ 	.word	0xffffffff


	//----- nvinfo : EIATTR_COOP_GROUP_INSTR_OFFSETS
	.align		4
.L_41:
        /*00c4*/ 	.byte	0x04, 0x28
        /*00c6*/ 	.short	(.L_43 - .L_42)


	//   ....[0]....
.L_42:
        /*00c8*/ 	.word	0x000000b0


	//   ....[1]....
        /*00cc*/ 	.word	0x00000520


	//   ....[2]....
        /*00d0*/ 	.word	0x00000810


	//   ....[3]....
        /*00d4*/ 	.word	0x000009a0


	//   ....[4]....
        /*00d8*/ 	.word	0x00000a90


	//   ....[5]....
        /*00dc*/ 	.word	0x00000bf0


	//   ....[6]....
        /*00e0*/ 	.word	0x00000d80


	//   ....[7]....
        /*00e4*/ 	.word	0x00000fc0


	//   ....[8]....
        /*00e8*/ 	.word	0x00002390


	//   ....[9]....
        /*00ec*/ 	.word	0x000036c0


	//   ....[10]....
        /*00f0*/ 	.word	0x00003b90


	//   ....[11]....
        /*00f4*/ 	.word	0x00003bc0


	//   ....[12]....
        /*00f8*/ 	.word	0x000047e0


	//   ....[13]....
        /*00fc*/ 	.word	0x000049f0


	//----- nvinfo : EIATTR_VRC_CTA_INIT_COUNT
	.align		4
.L_43:
        /*0100*/ 	.byte	0x02, 0x4a
        /*0102*/ 	.byte	0x80
	.zero		1


	//----- nvinfo : EIATTR_SYSCALL_OFFSETS
	.align		4
        /*0104*/ 	.byte	0x04, 0x46
        /*0106*/ 	.short	(.L_45 - .L_44)


	//   ....[0]....
.L_44:
        /*0108*/ 	.word	0x00006860


	//   ....[1]....
        /*010c*/ 	.word	0x00006950


	//   ....[2]....
        /*0110*/ 	.word	0x00007120


	//   ....[3]....
        /*0114*/ 	.word	0x000078f0


	//   ....[4]....
        /*0118*/ 	.word	0x000080a0


	//   ....[5]....
        /*011c*/ 	.word	0x00008850


	//----- nvinfo : EIATTR_MBARRIER_INSTR_OFFSETS
	.align		4
.L_45:
        /*0120*/ 	.byte	0x04, 0x39
        /*0122*/ 	.short	(.L_47 - .L_46)


	//   ....[0]....
.L_46:
        /*0124*/ 	.word	0x00000670
        /*0128*/ 	.word	0x000000ff
        /*012c*/ 	.word	0x00000000
        /*0130*/ 	.short	0x0100
        /*0132*/ 	.byte	0x04
	.zero		1


	//   ....[1]....
        /*0134*/ 	.word	0x00000680
        /*0138*/ 	.word	0x000000ff
        /*013c*/ 	.word	0x00000060
        /*0140*/ 	.short	0x0100
        /*0142*/ 	.byte	0x04
	.zero		1


	//   ....[2]....
        /*0144*/ 	.word	0x00000690
        /*0148*/ 	.word	0x000000ff
        /*014c*/ 	.word	0x00000008
        /*0150*/ 	.short	0x0100
        /*0152*/ 	.byte	0x04
	.zero		1


	//   ....[3]....
        /*0154*/ 	.word	0x000006a0
        /*0158*/ 	.word	0x000000ff
        /*015c*/ 	.word	0x00000068
        /*0160*/ 	.short	0x0100
        /*0162*/ 	.byte	0x04
	.zero		1


	//   ....[4]....
        /*0164*/ 	.word	0x000006b0
        /*0168*/ 	.word	0x000000ff
        /*016c*/ 	.word	0x00000010
        /*0170*/ 	.short	0x0100
        /*0172*/ 	.byte	0x04
	.zero		1


	//   ....[5]....
        /*0174*/ 	.word	0x000006c0
        /*0178*/ 	.word	0x000000ff
        /*017c*/ 	.word	0x00000070
        /*0180*/ 	.short	0x0100
        /*0182*/ 	.byte	0x04
	.zero		1


	//   ....[6]....
        /*0184*/ 	.word	0x000006d0
        /*0188*/ 	.word	0x000000ff
        /*018c*/ 	.word	0x00000018
        /*0190*/ 	.short	0x0100
        /*0192*/ 	.byte	0x04
	.zero		1


	//   ....[7]....
        /*0194*/ 	.word	0x000006e0
        /*0198*/ 	.word	0x000000ff
        /*019c*/ 	.word	0x00000078
        /*01a0*/ 	.short	0x0100
        /*01a2*/ 	.byte	0x04
	.zero		1


	//   ....[8]....
        /*01a4*/ 	.word	0x000006f0
        /*01a8*/ 	.word	0x000000ff
        /*01ac*/ 	.word	0x00000020
        /*01b0*/ 	.short	0x0100
        /*01b2*/ 	.byte	0x04
	.zero		1


	//   ....[9]....
        /*01b4*/ 	.word	0x00000700
        /*01b8*/ 	.word	0x000000ff
        /*01bc*/ 	.word	0x00000080
        /*01c0*/ 	.short	0x0100
        /*01c2*/ 	.byte	0x04
	.zero		1


	//   ....[10]....
        /*01c4*/ 	.word	0x00000710
        /*01c8*/ 	.word	0x000000ff
        /*01cc*/ 	.word	0x00000028
        /*01d0*/ 	.short	0x0100
        /*01d2*/ 	.byte	0x04
	.zero		1


	//   ....[11]....
        /*01d4*/ 	.word	0x00000720
        /*01d8*/ 	.word	0x000000ff
        /*01dc*/ 	.word	0x00000088
        /*01e0*/ 	.short	0x0100
        /*01e2*/ 	.byte	0x04
	.zero		1


	//   ....[12]....
        /*01e4*/ 	.word	0x00000730
        /*01e8*/ 	.word	0x000000ff
        /*01ec*/ 	.word	0x00000030
        /*01f0*/ 	.short	0x0100
        /*01f2*/ 	.byte	0x04
	.zero		1


	//   ....[13]....
        /*01f4*/ 	.word	0x00000740
        /*01f8*/ 	.word	0x000000ff
        /*01fc*/ 	.word	0x00000090
        /*0200*/ 	.short	0x0100
        /*0202*/ 	.byte	0x04
	.zero		1


	//   ....[14]....
        /*0204*/ 	.word	0x00000750
        /*0208*/ 	.word	0x000000ff
        /*020c*/ 	.word	0x00000038
        /*0210*/ 	.short	0x0100
        /*0212*/ 	.byte	0x04
	.zero		1


	//   ....[15]....
        /*0214*/ 	.word	0x00000760
        /*0218*/ 	.word	0x000000ff
        /*021c*/ 	.word	0x00000098
        /*0220*/ 	.short	0x0100
        /*0222*/ 	.byte	0x04
	.zero		1


	//   ....[16]....
        /*0224*/ 	.word	0x00000770
        /*0228*/ 	.word	0x000000ff
        /*022c*/ 	.word	0x00000040
        /*0230*/ 	.short	0x0100
        /*0232*/ 	.byte	0x04
	.zero		1


	//   ....[17]....
        /*0234*/ 	.word	0x00000780
        /*0238*/ 	.word	0x000000ff
        /*023c*/ 	.word	0x000000a0
        /*0240*/ 	.short	0x0100
        /*0242*/ 	.byte	0x04
	.zero		1


	//   ....[18]....
        /*0244*/ 	.word	0x00000790
        /*0248*/ 	.word	0x000000ff
        /*024c*/ 	.word	0x00000048
        /*0250*/ 	.short	0x0100
        /*0252*/ 	.byte	0x04
	.zero		1


	//   ....[19]....
        /*0254*/ 	.word	0x000007a0
        /*0258*/ 	.word	0x000000ff
        /*025c*/ 	.word	0x000000a8
        /*0260*/ 	.short	0x0100
        /*0262*/ 	.byte	0x04
	.zero		1


	//   ....[20]....
        /*0264*/ 	.word	0x000007b0
        /*0268*/ 	.word	0x000000ff
        /*026c*/ 	.word	0x00000050
        /*0270*/ 	.short	0x0100
        /*0272*/ 	.byte	0x04
	.zero		1


	//   ....[21]....
        /*0274*/ 	.word	0x000007c0
        /*0278*/ 	.word	0x000000ff
        /*027c*/ 	.word	0x000000b0
        /*0280*/ 	.short	0x0100
        /*0282*/ 	.byte	0x04
	.zero		1


	//   ....[22]....
        /*0284*/ 	.word	0x000007d0
        /*0288*/ 	.word	0x000000ff
        /*028c*/ 	.word	0x00000058
        /*0290*/ 	.short	0x0100
        /*0292*/ 	.byte	0x04
	.zero		1


	//   ....[23]....
        /*0294*/ 	.word	0x000007e0
        /*0298*/ 	.word	0x000000ff
        /*029c*/ 	.word	0x000000b8
        /*02a0*/ 	.short	0x0100
        /*02a2*/ 	.byte	0x04
	.zero		1


	//   ....[24]....
        /*02a4*/ 	.word	0x00000910
        /*02a8*/ 	.word	0x000000ff
        /*02ac*/ 	.word	0x000000c0
        /*02b0*/ 	.short	0x0100
        /*02b2*/ 	.byte	0x04
	.zero		1


	//   ....[25]....
        /*02b4*/ 	.word	0x00000920
        /*02b8*/ 	.word	0x000000ff
        /*02bc*/ 	.word	0x000000e0
        /*02c0*/ 	.short	0x0100
        /*02c2*/ 	.byte	0x04
	.zero		1


	//   ....[26]....
        /*02c4*/ 	.word	0x00000930
        /*02c8*/ 	.word	0x000000ff
        /*02cc*/ 	.word	0x000000c8
        /*02d0*/ 	.short	0x0100
        /*02d2*/ 	.byte	0x04
	.zero		1


	//   ....[27]....
        /*02d4*/ 	.word	0x00000940
        /*02d8*/ 	.word	0x000000ff
        /*02dc*/ 	.word	0x000000e8
        /*02e0*/ 	.short	0x0100
        /*02e2*/ 	.byte	0x04
	.zero		1


	//   ....[28]....
        /*02e4*/ 	.word	0x00000950
        /*02e8*/ 	.word	0x000000ff
        /*02ec*/ 	.word	0x000000d0
        /*02f0*/ 	.short	0x0100
        /*02f2*/ 	.byte	0x04
	.zero		1


	//   ....[29]....
        /*02f4*/ 	.word	0x00000960
        /*02f8*/ 	.word	0x000000ff
        /*02fc*/ 	.word	0x000000f0
        /*0300*/ 	.short	0x0100
        /*0302*/ 	.byte	0x04
	.zero		1


	//   ....[30]....
        /*0304*/ 	.word	0x00000970
        /*0308*/ 	.word	0x000000ff
        /*030c*/ 	.word	0x000000d8
        /*0310*/ 	.short	0x0100
        /*0312*/ 	.byte	0x04
	.zero		1


	//   ....[31]....
        /*0314*/ 	.word	0x00000980
        /*0318*/ 	.word	0x000000ff
        /*031c*/ 	.word	0x000000f8
        /*0320*/ 	.short	0x0100
        /*0322*/ 	.byte	0x04
	.zero		1


	//   ....[32]....
        /*0324*/ 	.word	0x00000a60
        /*0328*/ 	.word	0x000000ff
        /*032c*/ 	.word	0x00000100
        /*0330*/ 	.short	0x0100
        /*0332*/ 	.byte	0x06
	.zero		1


	//   ....[33]....
        /*0334*/ 	.word	0x00000a70
        /*0338*/ 	.word	0x000000ff
        /*033c*/ 	.word	0x00000108
        /*0340*/ 	.short	0x0100
        /*0342*/ 	.byte	0x06
	.zero		1


	//   ....[34]....
        /*0344*/ 	.word	0x00000ba0
        /*0348*/ 	.word	0x000000ff
        /*034c*/ 	.word	0x00000110
        /*0350*/ 	.short	0x0100
        /*0352*/ 	.byte	0x06
	.zero		1


	//   ....[35]....
        /*0354*/ 	.word	0x00000bb0
        /*0358*/ 	.word	0x000000ff
        /*035c*/ 	.word	0x00000120
        /*0360*/ 	.short	0x0100
        /*0362*/ 	.byte	0x06
	.zero		1


	//   ....[36]....
        /*0364*/ 	.word	0x00000bc0
        /*0368*/ 	.word	0x000000ff
        /*036c*/ 	.word	0x00000118
        /*0370*/ 	.short	0x0100
        /*0372*/ 	.byte	0x06
	.zero		1


	//   ....[37]....
        /*0374*/ 	.word	0x00000bd0
        /*0378*/ 	.word	0x000000ff
        /*037c*/ 	.word	0x00000128
        /*0380*/ 	.short	0x0100
        /*0382*/ 	.byte	0x06
	.zero		1


	//   ....[38]....
        /*0384*/ 	.word	0x00000cf0
        /*0388*/ 	.word	0x000000ff
        /*038c*/ 	.word	0x00000130
        /*0390*/ 	.short	0x0100
        /*0392*/ 	.byte	0x04
	.zero		1


	//   ....[39]....
        /*0394*/ 	.word	0x00000d00
        /*0398*/ 	.word	0x000000ff
        /*039c*/ 	.word	0x00000150
        /*03a0*/ 	.short	0x0100
        /*03a2*/ 	.byte	0x04
	.zero		1


	//   ....[40]....
        /*03a4*/ 	.word	0x00000d10
        /*03a8*/ 	.word	0x000000ff
        /*03ac*/ 	.word	0x00000138
        /*03b0*/ 	.short	0x0100
        /*03b2*/ 	.byte	0x04
	.zero		1


	//   ....[41]....
        /*03b4*/ 	.word	0x00000d20
        /*03b8*/ 	.word	0x000000ff
        /*03bc*/ 	.word	0x00000158
        /*03c0*/ 	.short	0x0100
        /*03c2*/ 	.byte	0x04
	.zero		1


	//   ....[42]....
        /*03c4*/ 	.word	0x00000d30
        /*03c8*/ 	.word	0x000000ff
        /*03cc*/ 	.word	0x00000140
        /*03d0*/ 	.short	0x0100
        /*03d2*/ 	.byte	0x04
	.zero		1


	//   ....[43]....
        /*03d4*/ 	.word	0x00000d40
        /*03d8*/ 	.word	0x000000ff
        /*03dc*/ 	.word	0x00000160
        /*03e0*/ 	.short	0x0100
        /*03e2*/ 	.byte	0x04
	.zero		1


	//   ....[44]....
        /*03e4*/ 	.word	0x00000d50
        /*03e8*/ 	.word	0x000000ff
        /*03ec*/ 	.word	0x00000148
        /*03f0*/ 	.short	0x0100
        /*03f2*/ 	.byte	0x04
	.zero		1


	//   ....[45]....
        /*03f4*/ 	.word	0x00000d60
        /*03f8*/ 	.word	0x000000ff
        /*03fc*/ 	.word	0x00000168
        /*0400*/ 	.short	0x0100
        /*0402*/ 	.byte	0x04
	.zero		1


	//   ....[46]....
        /*0404*/ 	.word	0x00000e50
        /*0408*/ 	.word	0x000000ff
        /*040c*/ 	.word	0x00000170
        /*0410*/ 	.short	0x0100
        /*0412*/ 	.byte	0x04
	.zero		1


	//   ....[47]....
        /*0414*/ 	.word	0x00000e60
        /*0418*/ 	.word	0x000000ff
        /*041c*/ 	.word	0x00000180
        /*0420*/ 	.short	0x0100
        /*0422*/ 	.byte	0x04
	.zero		1


	//   ....[48]....
        /*0424*/ 	.word	0x00000e70
        /*0428*/ 	.word	0x000000ff
        /*042c*/ 	.word	0x00000178
        /*0430*/ 	.short	0x0100
        /*0432*/ 	.byte	0x04
	.zero		1


	//   ....[49]....
        /*0434*/ 	.word	0x00000e80
        /*0438*/ 	.word	0x000000ff
        /*043c*/ 	.word	0x00000188
        /*0440*/ 	.short	0x0100
        /*0442*/ 	.byte	0x04
	.zero		1


	//   ....[50]....
        /*0444*/ 	.word	0x00000f80
        /*0448*/ 	.word	0x000000ff
        /*044c*/ 	.word	0x00000190
        /*0450*/ 	.short	0x0100
        /*0452*/ 	.byte	0x06
	.zero		1


	//   ....[51]....
        /*0454*/ 	.word	0x00001ba0
        /*0458*/ 	.word	0x00000000
        /*045c*/ 	.word	0x00000180
        /*0460*/ 	.short	0x010a
        /*0462*/ 	.byte	0xff
	.zero		1


	//   ....[52]....
        /*0464*/ 	.word	0x00001bd0
        /*0468*/ 	.word	0x00000000
        /*046c*/ 	.word	0x00000170
        /*0470*/ 	.short	0x0101
        /*0472*/ 	.byte	0xff
	.zero		1


	//   ....[53]....
        /*0474*/ 	.word	0x00001c90
        /*0478*/ 	.word	0x000000ff
        /*047c*/ 	.word	0x00000060
        /*0480*/ 	.short	0x010a
        /*0482*/ 	.byte	0x04
	.zero		1


	//   ....[54]....
        /*0484*/ 	.word	0x00001d50
        /*0488*/ 	.word	0x000000ff
        /*048c*/ 	.word	0x00000060
        /*0490*/ 	.short	0x010a
        /*0492*/ 	.byte	0x21
	.zero		1


	//   ....[55]....
        /*0494*/ 	.word	0x00001f20
        /*0498*/ 	.word	0x000000ff
        /*049c*/ 	.word	0x00000060
        /*04a0*/ 	.short	0x010a
        /*04a2*/ 	.byte	0x07
	.zero		1


	//   ....[56]....
        /*04a4*/ 	.word	0x00002020
        /*04a8*/ 	.word	0x000000ff
        /*04ac*/ 	.word	0x00000108
        /*04b0*/ 	.short	0x0101
        /*04b2*/ 	.byte	0x06
	.zero		1


	//   ....[57]....
        /*04b4*/ 	.word	0x00002040
        /*04b8*/ 	.word	0x000000ff
        /*04bc*/ 	.word	0x00000060
        /*04c0*/ 	.short	0x010a
        /*04c2*/ 	.byte	0x04
	.zero		1


	//   ....[58]....
        /*04c4*/ 	.word	0x000020c0
        /*04c8*/ 	.word	0x000000ff
        /*04cc*/ 	.word	0x00000060
        /*04d0*/ 	.short	0x010a
        /*04d2*/ 	.byte	0x11
	.zero		1


	//   ....[59]....
        /*04d4*/ 	.word	0x00002250
        /*04d8*/ 	.word	0x000000ff
        /*04dc*/ 	.word	0x00000060
        /*04e0*/ 	.short	0x010a
        /*04e2*/ 	.byte	0x08
	.zero		1


	//   ....[60]....
        /*04e4*/ 	.word	0x000023c0
        /*04e8*/ 	.word	0x00000003
        /*04ec*/ 	.word	0x00000110
        /*04f0*/ 	.short	0x010a
        /*04f2*/ 	.byte	0xff
	.zero		1


	//   ....[61]....
        /*04f4*/ 	.word	0x00002510
        /*04f8*/ 	.word	0x00000000
        /*04fc*/ 	.word	0x00000000
        /*0500*/ 	.short	0x0101
        /*0502*/ 	.byte	0xff
	.zero		1


	//   ....[62]....
        /*0504*/ 	.word	0x00002ac0
        /*0508*/ 	.word	0x000000ff
        /*050c*/ 	.word	0x00000000
        /*0510*/ 	.short	0x010a
        /*0512*/ 	.byte	0x04
	.zero		1


	//   ....[63]....
        /*0514*/ 	.word	0x00002b50
        /*0518*/ 	.word	0x000000ff
        /*051c*/ 	.word	0x00000000
        /*0520*/ 	.short	0x010a
        /*0522*/ 	.byte	0x05
	.zero		1


	//   ....[64]....
        /*0524*/ 	.word	0x00002be0
        /*0528*/ 	.word	0x000000ff
        /*052c*/ 	.word	0x00000000
        /*0530*/ 	.short	0x010a
        /*0532*/ 	.byte	0x05
	.zero		1


	//   ....[65]....
        /*0534*/ 	.word	0x00002c70
        /*0538*/ 	.word	0x000000ff
        /*053c*/ 	.word	0x00000000
        /*0540*/ 	.short	0x010a
        /*0542*/ 	.byte	0x05
	.zero		1


	//   ....[66]....
        /*0544*/ 	.word	0x00002d00
        /*0548*/ 	.word	0x000000ff
        /*054c*/ 	.word	0x00000000
        /*0550*/ 	.short	0x010a
        /*0552*/ 	.byte	0x05
	.zero		1


	//   ....[67]....
        /*0554*/ 	.word	0x00002d90
        /*0558*/ 	.word	0x000000ff
        /*055c*/ 	.word	0x00000000
        /*0560*/ 	.short	0x010a
        /*0562*/ 	.byte	0x05
	.zero		1


	//   ....[68]....
        /*0564*/ 	.word	0x00002e20
        /*0568*/ 	.word	0x000000ff
        /*056c*/ 	.word	0x00000000
        /*0570*/ 	.short	0x010a
        /*0572*/ 	.byte	0x05
	.zero		1


	//   ....[69]....
        /*0574*/ 	.word	0x00002eb0
        /*0578*/ 	.word	0x000000ff
        /*057c*/ 	.word	0x00000000
        /*0580*/ 	.short	0x010a
        /*0582*/ 	.byte	0x05
	.zero		1


	//   ....[70]....
        /*0584*/ 	.word	0x00002f40
        /*0588*/ 	.word	0x000000ff
        /*058c*/ 	.word	0x00000000
        /*0590*/ 	.short	0x010a
        /*0592*/ 	.byte	0x05
	.zero		1


	//   ....[71]....
        /*0594*/ 	.word	0x00002fd0
        /*0598*/ 	.word	0x000000ff
        /*059c*/ 	.word	0x00000000
        /*05a0*/ 	.short	0x010a
        /*05a2*/ 	.byte	0x05
	.zero		1


	//   ....[72]....
        /*05a4*/ 	.word	0x00003060
        /*05a8*/ 	.word	0x000000ff
        /*05ac*/ 	.word	0x00000000
        /*05b0*/ 	.short	0x010a
        /*05b2*/ 	.byte	0x05
	.zero		1


	//   ....[73]....
        /*05b4*/ 	.word	0x00003100
        /*05b8*/ 	.word	0x00000000
        /*05bc*/ 	.word	0x00000000
        /*05c0*/ 	.short	0x010a
        /*05c2*/ 	.byte	0xff
	.zero		1


	//   ....[74]....
        /*05c4*/ 	.word	0x00003220
        /*05c8*/ 	.word	0x00000002
        /*05cc*/ 	.word	0x00000170
        /*05d0*/ 	.short	0x010a
        /*05d2*/ 	.byte	0xff
	.zero		1


	//   ....[75]....
        /*05d4*/ 	.word	0x00003290
        /*05d8*/ 	.word	0x00000002
        /*05dc*/ 	.word	0x00000000
        /*05e0*/ 	.short	0x0101
        /*05e2*/ 	.byte	0xff
	.zero		1


	//   ....[76]....
        /*05e4*/ 	.word	0x000032b0
        /*05e8*/ 	.word	0x000000ff
        /*05ec*/ 	.word	0x00000120
        /*05f0*/ 	.short	0x010a
        /*05f2*/ 	.byte	0x04
	.zero		1


	//   ....[77]....
        /*05f4*/ 	.word	0x000033d0
        /*05f8*/ 	.word	0x00000002
        /*05fc*/ 	.word	0x00000110
        /*0600*/ 	.short	0x010a
        /*0602*/ 	.byte	0xff
	.zero		1


	//   ....[78]....
        /*0604*/ 	.word	0x000034d0
        /*0608*/ 	.word	0x00000002
        /*060c*/ 	.word	0x00000000
        /*0610*/ 	.short	0x0101
        /*0612*/ 	.byte	0xff
	.zero		1


	//   ....[79]....
        /*0614*/ 	.word	0x00003560
        /*0618*/ 	.word	0x000000ff
        /*061c*/ 	.word	0x00000120
        /*0620*/ 	.short	0x0106
        /*0622*/ 	.byte	0x04
	.zero		1


	//   ....[80]....
        /*0624*/ 	.word	0x00003580
        /*0628*/ 	.word	0x000000ff
        /*062c*/ 	.word	0x00000120
        /*0630*/ 	.short	0x010a
        /*0632*/ 	.byte	0x04
	.zero		1


	//   ....[81]....
        /*0634*/ 	.word	0x00003610
        /*0638*/ 	.word	0x000000ff
        /*063c*/ 	.word	0x00000120
        /*0640*/ 	.short	0x0106
        /*0642*/ 	.byte	0x07
	.zero		1


	//   ....[82]....
        /*0644*/ 	.word	0x00003650
        /*0648*/ 	.word	0x00000000
        /*064c*/ 	.word	0x00000120
        /*0650*/ 	.short	0x010a
        /*0652*/ 	.byte	0xff
	.zero		1


	//   ....[83]....
        /*0654*/ 	.word	0x00003890
        /*0658*/ 	.word	0x000000ff
        /*065c*/ 	.word	0x00000008
        /*0660*/ 	.short	0x010a
        /*0662*/ 	.byte	0x05
	.zero		1


	//   ....[84]....
        /*0664*/ 	.word	0x000038b0
        /*0668*/ 	.word	0x000000ff
        /*066c*/ 	.word	0x00000008
        /*0670*/ 	.short	0x010a
        /*0672*/ 	.byte	0x05
	.zero		1


	//   ....[85]....
        /*0674*/ 	.word	0x00003a40
        /*0678*/ 	.word	0x000000ff
        /*067c*/ 	.word	0x00000008
        /*0680*/ 	.short	0x010a
        /*0682*/ 	.byte	0x05
	.zero		1


	//   ....[86]....
        /*0684*/ 	.word	0x00003a60
        /*0688*/ 	.word	0x000000ff
        /*068c*/ 	.word	0x00000008
        /*0690*/ 	.short	0x010a
        /*0692*/ 	.byte	0x05
	.zero		1


	//   ....[87]....
        /*0694*/ 	.word	0x00003b20
        /*0698*/ 	.word	0x000000ff
        /*069c*/ 	.word	0x00000000
        /*06a0*/ 	.short	0x0101
        /*06a2*/ 	.byte	0x04
	.zero		1


	//   ....[88]....
        /*06a4*/ 	.word	0x00003e60
        /*06a8*/ 	.word	0x00000000
        /*06ac*/ 	.word	0x00000110
        /*06b0*/ 	.short	0x010a
        /*06b2*/ 	.byte	0xff
	.zero		1


	//   ....[89]....
        /*06b4*/ 	.word	0x00003f20
        /*06b8*/ 	.word	0x00000000
        /*06bc*/ 	.word	0x00000000
        /*06c0*/ 	.short	0x0101
        /*06c2*/ 	.byte	0xff
	.zero		1


	//   ....[90]....
        /*06c4*/ 	.word	0x00003fe0
        /*06c8*/ 	.word	0x000000ff
        /*06cc*/ 	.word	0x00000000
        /*06d0*/ 	.short	0x010a
        /*06d2*/ 	.byte	0x04
	.zero		1


	//   ....[91]....
        /*06d4*/ 	.word	0x00003ff0
        /*06d8*/ 	.word	0x000000ff
        /*06dc*/ 	.word	0x00000150
        /*06e0*/ 	.short	0x010a
        /*06e2*/ 	.byte	0x1f
	.zero		1


	//   ....[92]....
        /*06e4*/ 	.word	0x000040a0
        /*06e8*/ 	.word	0x000000ff
        /*06ec*/ 	.word	0x00000000
        /*06f0*/ 	.short	0x010a
        /*06f2*/ 	.byte	0x05
	.zero		1


	//   ....[93]....
        /*06f4*/ 	.word	0x000041d0
        /*06f8*/ 	.word	0x000000ff
        /*06fc*/ 	.word	0x00000000
        /*0700*/ 	.short	0x010a
        /*0702*/ 	.byte	0x04
	.zero		1


	//   ....[94]....
        /*0704*/ 	.word	0x000044d0
        /*0708*/ 	.word	0x000000ff
        /*070c*/ 	.word	0x00000000
        /*0710*/ 	.short	0x010a
        /*0712*/ 	.byte	0x04
	.zero		1


	//   ....[95]....
        /*0714*/ 	.word	0x00004560
        /*0718*/ 	.word	0x000000ff
        /*071c*/ 	.word	0x00000000
        /*0720*/ 	.short	0x010a
        /*0722*/ 	.byte	0x05
	.zero		1


	//   ....[96]....
        /*0724*/ 	.word	0x000045f0
        /*0728*/ 	.word	0x000000ff
        /*072c*/ 	.word	0x00000000
        /*0730*/ 	.short	0x010a
        /*0732*/ 	.byte	0x05
	.zero		1


	//   ....[97]....
        /*0734*/ 	.word	0x00004690
        /*0738*/ 	.word	0x00000000
        /*073c*/ 	.word	0x00000000
        /*0740*/ 	.short	0x010a
        /*0742*/ 	.byte	0xff
	.zero		1


	//   ....[98]....
        /*0744*/ 	.word	0x000046d0
        /*0748*/ 	.word	0x00000000
        /*074c*/ 	.word	0x00000000
        /*0750*/ 	.short	0x010a
        /*0752*/ 	.byte	0xff
	.zero		1


	//   ....[99]....
        /*0754*/ 	.word	0x00004740
        /*0758*/ 	.word	0x000000ff
        /*075c*/ 	.word	0x00000000
        /*0760*/ 	.short	0x0101
        /*0762*/ 	.byte	0x04
	.zero		1


	//   ....[100]....
        /*0764*/ 	.word	0x00004780
        /*0768*/ 	.word	0x000000ff
        /*076c*/ 	.word	0x00000190
        /*0770*/ 	.short	0x010a
        /*0772*/ 	.byte	0x1a
	.zero		1


	//   ....[101]....
        /*0774*/ 	.word	0x000047d0
        /*0778*/ 	.word	0x000000ff
        /*077c*/ 	.word	0x00000000
        /*0780*/ 	.short	0x0101
        /*0782*/ 	.byte	0x04
	.zero		1


	//   ....[102]....
        /*0784*/ 	.word	0x00004cb0
        /*0788*/ 	.word	0x00000008
        /*078c*/ 	.word	0x00000110
        /*0790*/ 	.short	0x010a
        /*0792*/ 	.byte	0xff
	.zero		1


	//   ....[103]....
        /*0794*/ 	.word	0x00004e20
        /*0798*/ 	.word	0x00000000
        /*079c*/ 	.word	0x00000000
        /*07a0*/ 	.short	0x0101
        /*07a2*/ 	.byte	0xff
	.zero		1


	//   ....[104]....
        /*07a4*/ 	.word	0x00005300
        /*07a8*/ 	.word	0x000000ff
        /*07ac*/ 	.word	0x00000108
        /*07b0*/ 	.short	0x010a
        /*07b2*/ 	.byte	0x15
	.zero		1


	//   ....[105]....
        /*07b4*/ 	.word	0x00005490
        /*07b8*/ 	.word	0x000000ff
        /*07bc*/ 	.word	0x000000e0
        /*07c0*/ 	.short	0x010a
        /*07c2*/ 	.byte	0x15
	.zero		1


	//   ....[106]....
        /*07c4*/ 	.word	0x00005660
        /*07c8*/ 	.word	0x000000ff
        /*07cc*/ 	.word	0x000000c0
        /*07d0*/ 	.short	0x010b
        /*07d2*/ 	.byte	0x15
	.zero		1


	//   ....[107]....
        /*07d4*/ 	.word	0x00005680
        /*07d8*/ 	.word	0x000000ff
        /*07dc*/ 	.word	0x00000000
        /*07e0*/ 	.short	0x0101
        /*07e2*/ 	.byte	0x04
	.zero		1


	//   ....[108]....
        /*07e4*/ 	.word	0x00005690
        /*07e8*/ 	.word	0x000000ff
        /*07ec*/ 	.word	0x000000e8
        /*07f0*/ 	.short	0x010a
        /*07f2*/ 	.byte	0x15
	.zero		1


	//   ....[109]....
        /*07f4*/ 	.word	0x00005840
        /*07f8*/ 	.word	0x000000ff
        /*07fc*/ 	.word	0x000000c8
        /*0800*/ 	.short	0x010b
        /*0802*/ 	.byte	0x15
	.zero		1


	//   ....[110]....
        /*0804*/ 	.word	0x00005860
        /*0808*/ 	.word	0x000000ff
        /*080c*/ 	.word	0x00000000
        /*0810*/ 	.short	0x0101
        /*0812*/ 	.byte	0x04
	.zero		1


	//   ....[111]....
        /*0814*/ 	.word	0x00005870
        /*0818*/ 	.word	0x000000ff
        /*081c*/ 	.word	0x000000f0
        /*0820*/ 	.short	0x010a
        /*0822*/ 	.byte	0x15
	.zero		1


	//   ....[112]....
        /*0824*/ 	.word	0x00005a40
        /*0828*/ 	.word	0x000000ff
        /*082c*/ 	.word	0x000000d0
        /*0830*/ 	.short	0x010b
        /*0832*/ 	.byte	0x15
	.zero		1


	//   ....[113]....
        /*0834*/ 	.word	0x00005a60
        /*0838*/ 	.word	0x000000ff
        /*083c*/ 	.word	0x00000000
        /*0840*/ 	.short	0x0101
        /*0842*/ 	.byte	0x04
	.zero		1


	//   ....[114]....
        /*0844*/ 	.word	0x00005a70
        /*0848*/ 	.word	0x000000ff
        /*084c*/ 	.word	0x000000f8
        /*0850*/ 	.short	0x010a
        /*0852*/ 	.byte	0x15
	.zero		1


	//   ....[115]....
        /*0854*/ 	.word	0x00005cc0
        /*0858*/ 	.word	0x000000ff
        /*085c*/ 	.word	0x000000d8
        /*0860*/ 	.short	0x010b
        /*0862*/ 	.byte	0x15
	.zero		1


	//   ....[116]....
        /*0864*/ 	.word	0x00005cd0
        /*0868*/ 	.word	0x000000ff
        /*086c*/ 	.word	0x00000000
        /*0870*/ 	.short	0x0101
        /*0872*/ 	.byte	0x34
	.zero		1


	//   ....[117]....
        /*0874*/ 	.word	0x00005d00
        /*0878*/ 	.word	0x000000ff
        /*087c*/ 	.word	0x000000e0
        /*0880*/ 	.short	0x010a
        /*0882*/ 	.byte	0x15
	.zero		1


	//   ....[118]....
        /*0884*/ 	.word	0x00005d20
        /*0888*/ 	.word	0x000000ff
        /*088c*/ 	.word	0x000000e8
        /*0890*/ 	.short	0x010a
        /*0892*/ 	.byte	0x15
	.zero		1


	//   ....[119]....
        /*0894*/ 	.word	0x00005d40
        /*0898*/ 	.word	0x000000ff
        /*089c*/ 	.word	0x000000f0
        /*08a0*/ 	.short	0x010a
        /*08a2*/ 	.byte	0x15
	.zero		1


	//   ....[120]....
        /*08a4*/ 	.word	0x00005d80
        /*08a8*/ 	.word	0x00000000
        /*08ac*/ 	.word	0x000000f8
        /*08b0*/ 	.short	0x010a
        /*08b2*/ 	.byte	0xff
	.zero		1


	//   ....[121]....
        /*08b4*/ 	.word	0x000060f0
        /*08b8*/ 	.word	0x00000003
        /*08bc*/ 	.word	0x00000110
        /*08c0*/ 	.short	0x010a
        /*08c2*/ 	.byte	0xff
	.zero		1


	//   ....[122]....
        /*08c4*/ 	.word	0x00006270
        /*08c8*/ 	.word	0x00000000
        /*08cc*/ 	.word	0x00000000
        /*08d0*/ 	.short	0x0101
        /*08d2*/ 	.byte	0xff
	.zero		1


	//   ....[123]....
        /*08d4*/ 	.word	0x00006de0
        /*08d8*/ 	.word	0x000000ff
        /*08dc*/ 	.word	0x000000c0
        /*08e0*/ 	.short	0x010a
        /*08e2*/ 	.byte	0x2b
	.zero		1


	//   ....[124]....
        /*08e4*/ 	.word	0x00006e20
        /*08e8*/ 	.word	0x00000046
        /*08ec*/ 	.word	0x00000130
        /*08f0*/ 	.short	0x010a
        /*08f2*/ 	.byte	0xff
	.zero		1


	//   ....[125]....
        /*08f4*/ 	.word	0x00006f10
        /*08f8*/ 	.word	0x000000ff
        /*08fc*/ 	.word	0x000000c0
        /*0900*/ 	.short	0x010a
        /*0902*/ 	.byte	0x2b
	.zero		1


	//   ....[126]....
        /*0904*/ 	.word	0x00007000
        /*0908*/ 	.word	0x00000046
        /*090c*/ 	.word	0x00000130
        /*0910*/ 	.short	0x010a
        /*0912*/ 	.byte	0xff
	.zero		1


	//   ....[127]....
        /*0914*/ 	.word	0x00007620
        /*0918*/ 	.word	0x00000000
        /*091c*/ 	.word	0x00000000
        /*0920*/ 	.short	0x0101
        /*0922*/ 	.byte	0xff
	.zero		1


	//   ....[128]....
        /*0924*/ 	.word	0x00007630
        /*0928*/ 	.word	0x00000002
        /*092c*/ 	.word	0x000000c0
        /*0930*/ 	.short	0x010a
        /*0932*/ 	.byte	0xff
	.zero		1


	//   ....[129]....
        /*0934*/ 	.word	0x00007710
        /*0938*/ 	.word	0x00000002
        /*093c*/ 	.word	0x000000c0
        /*0940*/ 	.short	0x010a
        /*0942*/ 	.byte	0xff
	.zero		1


	//   ....[130]....
        /*0944*/ 	.word	0x00007dd0
        /*0948*/ 	.word	0x00000010
        /*094c*/ 	.word	0x00000000
        /*0950*/ 	.short	0x0101
        /*0952*/ 	.byte	0xff
	.zero		1


	//   ....[131]....
        /*0954*/ 	.word	0x00007df0
        /*0958*/ 	.word	0x00000000
        /*095c*/ 	.word	0x000000c0
        /*0960*/ 	.short	0x010a
        /*0962*/ 	.byte	0xff
	.zero		1


	//   ....[132]....
        /*0964*/ 	.word	0x00007ec0
        /*0968*/ 	.word	0x00000000
        /*096c*/ 	.word	0x000000c0
        /*0970*/ 	.short	0x010a
        /*0972*/ 	.byte	0xff
	.zero		1


	//   ....[133]....
        /*0974*/ 	.word	0x00008580
        /*0978*/ 	.word	0x00000010
        /*097c*/ 	.word	0x00000000
        /*0980*/ 	.short	0x0101
        /*0982*/ 	.byte	0xff
	.zero		1


	//   ....[134]....
        /*0984*/ 	.word	0x000085a0
        /*0988*/ 	.word	0x00000000
        /*098c*/ 	.word	0x000000c0
        /*0990*/ 	.short	0x010a
        /*0992*/ 	.byte	0xff
	.zero		1


	//   ....[135]....
        /*0994*/ 	.word	0x00008670
        /*0998*/ 	.word	0x00000000
        /*099c*/ 	.word	0x000000c0
        /*09a0*/ 	.short	0x010a
        /*09a2*/ 	.byte	0xff
	.zero		1


	//   ....[136]....
        /*09a4*/ 	.word	0x000088e0
        /*09a8*/ 	.word	0x00000046
        /*09ac*/ 	.word	0x00000000
        /*09b0*/ 	.short	0x0101
        /*09b2*/ 	.byte	0xff
	.zero		1


	//   ....[137]....
        /*09b4*/ 	.word	0x00008d80
        /*09b8*/ 	.word	0x00000000
        /*09bc*/ 	.word	0x00000000
        /*09c0*/ 	.short	0x0101
        /*09c2*/ 	.byte	0xff
	.zero		1


	//   ....[138]....
        /*09c4*/ 	.word	0x00009010
        /*09c8*/ 	.word	0x000000ff
        /*09cc*/ 	.word	0x00000000
        /*09d0*/ 	.short	0x0101
        /*09d2*/ 	.byte	0x04
	.zero		1


	//   ....[139]....
        /*09d4*/ 	.word	0x00009030
        /*09d8*/ 	.word	0x00000000
        /*09dc*/ 	.word	0x00000180
        /*09e0*/ 	.short	0x010a
        /*09e2*/ 	.byte	0xff
	.zero		1


	//   ....[140]....
        /*09e4*/ 	.word	0x00009090
        /*09e8*/ 	.word	0x00000000
        /*09ec*/ 	.word	0x00000060
        /*09f0*/ 	.short	0x010a
        /*09f2*/ 	.byte	0xff
	.zero		1


	//   ....[141]....
        /*09f4*/ 	.word	0x000090f0
        /*09f8*/ 	.word	0x00000000
        /*09fc*/ 	.word	0x00000060
        /*0a00*/ 	.short	0x010a
        /*0a02*/ 	.byte	0xff
	.zero		1


	//   ....[142]....
        /*0a04*/ 	.word	0x00009140
        /*0a08*/ 	.word	0x00000003
        /*0a0c*/ 	.word	0x00000110
        /*0a10*/ 	.short	0x010a
        /*0a12*/ 	.byte	0xff
	.zero		1


	//   ....[143]....
        /*0a14*/ 	.word	0x000091a0
        /*0a18*/ 	.word	0x00000000
        /*0a1c*/ 	.word	0x00000000
        /*0a20*/ 	.short	0x010a
        /*0a22*/ 	.byte	0xff
	.zero		1


	//   ....[144]....
        /*0a24*/ 	.word	0x00009200
        /*0a28*/ 	.word	0x00000000
        /*0a2c*/ 	.word	0x00000000
        /*0a30*/ 	.short	0x010a
        /*0a32*/ 	.byte	0xff
	.zero		1


	//   ....[145]....
        /*0a34*/ 	.word	0x00009260
        /*0a38*/ 	.word	0x00000000
        /*0a3c*/ 	.word	0x00000000
        /*0a40*/ 	.short	0x010a
        /*0a42*/ 	.byte	0xff
	.zero		1


	//   ....[146]....
        /*0a44*/ 	.word	0x000092c0
        /*0a48*/ 	.word	0x00000000
        /*0a4c*/ 	.word	0x00000000
        /*0a50*/ 	.short	0x010a
        /*0a52*/ 	.byte	0xff
	.zero		1


	//   ....[147]....
        /*0a54*/ 	.word	0x00009320
        /*0a58*/ 	.word	0x00000000
        /*0a5c*/ 	.word	0x00000000
        /*0a60*/ 	.short	0x010a
        /*0a62*/ 	.byte	0xff
	.zero		1


	//   ....[148]....
        /*0a64*/ 	.word	0x00009380
        /*0a68*/ 	.word	0x00000000
        /*0a6c*/ 	.word	0x00000000
        /*0a70*/ 	.short	0x010a
        /*0a72*/ 	.byte	0xff
	.zero		1


	//   ....[149]....
        /*0a74*/ 	.word	0x000093e0
        /*0a78*/ 	.word	0x00000000
        /*0a7c*/ 	.word	0x00000000
        /*0a80*/ 	.short	0x010a
        /*0a82*/ 	.byte	0xff
	.zero		1


	//   ....[150]....
        /*0a84*/ 	.word	0x00009440
        /*0a88*/ 	.word	0x00000000
        /*0a8c*/ 	.word	0x00000000
        /*0a90*/ 	.short	0x010a
        /*0a92*/ 	.byte	0xff
	.zero		1


	//   ....[151]....
        /*0a94*/ 	.word	0x000094a0
        /*0a98*/ 	.word	0x00000000
        /*0a9c*/ 	.word	0x00000000
        /*0aa0*/ 	.short	0x010a
        /*0aa2*/ 	.byte	0xff
	.zero		1


	//   ....[152]....
        /*0aa4*/ 	.word	0x00009500
        /*0aa8*/ 	.word	0x00000000
        /*0aac*/ 	.word	0x00000000
        /*0ab0*/ 	.short	0x010a
        /*0ab2*/ 	.byte	0xff
	.zero		1


	//   ....[153]....
        /*0ab4*/ 	.word	0x00009560
        /*0ab8*/ 	.word	0x00000000
        /*0abc*/ 	.word	0x00000000
        /*0ac0*/ 	.short	0x010a
        /*0ac2*/ 	.byte	0xff
	.zero		1


	//   ....[154]....
        /*0ac4*/ 	.word	0x000095b0
        /*0ac8*/ 	.word	0x00000002
        /*0acc*/ 	.word	0x00000170
        /*0ad0*/ 	.short	0x010a
        /*0ad2*/ 	.byte	0xff
	.zero		1


	//   ....[155]....
        /*0ad4*/ 	.word	0x00009610
        /*0ad8*/ 	.word	0x00000002
        /*0adc*/ 	.word	0x00000120
        /*0ae0*/ 	.short	0x010a
        /*0ae2*/ 	.byte	0xff
	.zero		1


	//   ....[156]....
        /*0ae4*/ 	.word	0x00009660
        /*0ae8*/ 	.word	0x00000002
        /*0aec*/ 	.word	0x00000110
        /*0af0*/ 	.short	0x010a
        /*0af2*/ 	.byte	0xff
	.zero		1


	//   ....[157]....
        /*0af4*/ 	.word	0x000096c0
        /*0af8*/ 	.word	0x00000000
        /*0afc*/ 	.word	0x00000120
        /*0b00*/ 	.short	0x010a
        /*0b02*/ 	.byte	0xff
	.zero		1


	//   ....[158]....
        /*0b04*/ 	.word	0x00009720
        /*0b08*/ 	.word	0x00000005
        /*0b0c*/ 	.word	0x00000008
        /*0b10*/ 	.short	0x010a
        /*0b12*/ 	.byte	0xff
	.zero		1


	//   ....[159]....
        /*0b14*/ 	.word	0x00009810
        /*0b18*/ 	.word	0x00000000
        /*0b1c*/ 	.word	0x00000008
        /*0b20*/ 	.short	0x010a
        /*0b22*/ 	.byte	0xff
	.zero		1


	//   ....[160]....
        /*0b24*/ 	.word	0x00009860
        /*0b28*/ 	.word	0x00000000
        /*0b2c*/ 	.word	0x00000110
        /*0b30*/ 	.short	0x010a
        /*0b32*/ 	.byte	0xff
	.zero		1


	//   ....[161]....
        /*0b34*/ 	.word	0x000098c0
        /*0b38*/ 	.word	0x00000000
        /*0b3c*/ 	.word	0x00000150
        /*0b40*/ 	.short	0x010a
        /*0b42*/ 	.byte	0xff
	.zero		1


	//   ....[162]....
        /*0b44*/ 	.word	0x00009920
        /*0b48*/ 	.word	0x00000000
        /*0b4c*/ 	.word	0x00000000
        /*0b50*/ 	.short	0x010a
        /*0b52*/ 	.byte	0xff
	.zero		1


	//   ....[163]....
        /*0b54*/ 	.word	0x00009980
        /*0b58*/ 	.word	0x00000000
        /*0b5c*/ 	.word	0x00000000
        /*0b60*/ 	.short	0x010a
        /*0b62*/ 	.byte	0xff
	.zero		1


	//   ....[164]....
        /*0b64*/ 	.word	0x000099e0
        /*0b68*/ 	.word	0x00000000
        /*0b6c*/ 	.word	0x00000000
        /*0b70*/ 	.short	0x010a
        /*0b72*/ 	.byte	0xff
	.zero		1


	//   ....[165]....
        /*0b74*/ 	.word	0x00009a40
        /*0b78*/ 	.word	0x00000000
        /*0b7c*/ 	.word	0x00000000
        /*0b80*/ 	.short	0x010a
        /*0b82*/ 	.byte	0xff
	.zero		1


	//   ....[166]....
        /*0b84*/ 	.word	0x00009aa0
        /*0b88*/ 	.word	0x00000000
        /*0b8c*/ 	.word	0x00000190
        /*0b90*/ 	.short	0x010a
        /*0b92*/ 	.byte	0xff
	.zero		1


	//   ....[167]....
        /*0b94*/ 	.word	0x00009af0
        /*0b98*/ 	.word	0x00000008
        /*0b9c*/ 	.word	0x00000110
        /*0ba0*/ 	.short	0x010a
        /*0ba2*/ 	.byte	0xff
	.zero		1


	//   ....[168]....
        /*0ba4*/ 	.word	0x00009b50
        /*0ba8*/ 	.word	0x00000000
        /*0bac*/ 	.word	0x00000108
        /*0bb0*/ 	.short	0x010a
        /*0bb2*/ 	.byte	0xff
	.zero		1


	//   ....[169]....
        /*0bb4*/ 	.word	0x00009bb0
        /*0bb8*/ 	.word	0x00000000
        /*0bbc*/ 	.word	0x000000e0
        /*0bc0*/ 	.short	0x010a
        /*0bc2*/ 	.byte	0xff
	.zero		1


	//   ....[170]....
        /*0bc4*/ 	.word	0x00009c10
        /*0bc8*/ 	.word	0x00000000
        /*0bcc*/ 	.word	0x000000e8
        /*0bd0*/ 	.short	0x010a
        /*0bd2*/ 	.byte	0xff
	.zero		1


	//   ....[171]....
        /*0bd4*/ 	.word	0x00009c70
        /*0bd8*/ 	.word	0x00000000
        /*0bdc*/ 	.word	0x000000f0
        /*0be0*/ 	.short	0x010a
        /*0be2*/ 	.byte	0xff
	.zero		1


	//   ....[172]....
        /*0be4*/ 	.word	0x00009cd0
        /*0be8*/ 	.word	0x00000000
        /*0bec*/ 	.word	0x000000f8
        /*0bf0*/ 	.short	0x010a
        /*0bf2*/ 	.byte	0xff
	.zero		1


	//   ....[173]....
        /*0bf4*/ 	.word	0x00009d30
        /*0bf8*/ 	.word	0x00000000
        /*0bfc*/ 	.word	0x000000e0
        /*0c00*/ 	.short	0x010a
        /*0c02*/ 	.byte	0xff
	.zero		1


	//   ....[174]....
        /*0c04*/ 	.word	0x00009d90
        /*0c08*/ 	.word	0x00000000
        /*0c0c*/ 	.word	0x000000e8
        /*0c10*/ 	.short	0x010a
        /*0c12*/ 	.byte	0xff
	.zero		1


	//   ....[175]....
        /*0c14*/ 	.word	0x00009df0
        /*0c18*/ 	.word	0x00000000
        /*0c1c*/ 	.word	0x000000f0
        /*0c20*/ 	.short	0x010a
        /*0c22*/ 	.byte	0xff
	.zero		1


	//   ....[176]....
        /*0c24*/ 	.word	0x00009e40
        /*0c28*/ 	.word	0x00000003
        /*0c2c*/ 	.word	0x00000110
        /*0c30*/ 	.short	0x010a
        /*0c32*/ 	.byte	0xff
	.zero		1


	//   ....[177]....
        /*0c34*/ 	.word	0x00009ea0
        /*0c38*/ 	.word	0x00000002
        /*0c3c*/ 	.word	0x000000c0
        /*0c40*/ 	.short	0x010a
        /*0c42*/ 	.byte	0xff
	.zero		1


	//   ....[178]....
        /*0c44*/ 	.word	0x00009ef0
        /*0c48*/ 	.word	0x00000046
        /*0c4c*/ 	.word	0x00000130
        /*0c50*/ 	.short	0x010a
        /*0c52*/ 	.byte	0xff
	.zero		1


	//   ....[179]....
        /*0c54*/ 	.word	0x00009f40
        /*0c58*/ 	.word	0x00000002
        /*0c5c*/ 	.word	0x000000c0
        /*0c60*/ 	.short	0x010a
        /*0c62*/ 	.byte	0xff
	.zero		1


	//   ....[180]....
        /*0c64*/ 	.word	0x00009f90
        /*0c68*/ 	.word	0x00000000
        /*0c6c*/ 	.word	0x000000c0
        /*0c70*/ 	.short	0x010a
        /*0c72*/ 	.byte	0xff
	.zero		1


	//   ....[181]....
        /*0c74*/ 	.word	0x00009fe0
        /*0c78*/ 	.word	0x00000000
        /*0c7c*/ 	.word	0x000000c0
        /*0c80*/ 	.short	0x010a
        /*0c82*/ 	.byte	0xff
	.zero		1


	//----- nvinfo : EIATTR_NUM_MBARRIERS
	.align		4
.L_47:
        /*0c84*/ 	.byte	0x03, 0x38
        /*0c86*/ 	.short	0x0033


	//----- nvinfo : EIATTR_EXIT_INSTR_OFFSETS
	.align		4
        /*0c88*/ 	.byte	0x04, 0x1c
        /*0c8a*/ 	.short	(.L_49 - .L_48)


	//   ....[0]....
.L_48:
        /*0c8c*/ 	.word	0x00003130


	//   ....[1]....
        /*0c90*/ 	.word	0x00003620


	//   ....[2]....
        /*0c94*/ 	.word	0x00003680


	//   ....[3]....
        /*0c98*/ 	.word	0x00004a00


	//   ....[4]....
        /*0c9c*/ 	.word	0x00005db0


	//   ....[5]....
        /*0ca0*/ 	.word	0x00005df0


	//   ....[6]....
        /*0ca4*/ 	.word	0x00008f00


	//   ....[7]....
        /*0ca8*/ 	.word	0x00008f80


	//   ....[8]....
        /*0cac*/ 	.word	0x00008fb0


	//   ....[9]....
        /*0cb0*/ 	.word	0x00009020


	//----- nvinfo : EIATTR_MAX_THREADS
	.align		4
.L_49:
        /*0cb4*/ 	.byte	0x04, 0x05
        /*0cb6*/ 	.short	(.L_51 - .L_50)
.L_50:
        /*0cb8*/ 	.word	0x00000100
        /*0cbc*/ 	.word	0x00000001
        /*0cc0*/ 	.word	0x00000001


	//----- nvinfo : EIATTR_CRS_STACK_SIZE
	.align		4
.L_51:
        /*0cc4*/ 	.byte	0x04, 0x1e
        /*0cc6*/ 	.short	(.L_53 - .L_52)
.L_52:
        /*0cc8*/ 	.word	0x00000000


	//----- nvinfo : EIATTR_CBANK_PARAM_SIZE
	.align		4
.L_53:
        /*0ccc*/ 	.byte	0x03, 0x19
        /*0cce*/ 	.short	0x0800


	//----- nvinfo : EIATTR_PARAM_CBANK
	.align		4
        /*0cd0*/ 	.byte	0x04, 0x0a
        /*0cd2*/ 	.short	(.L_55 - .L_54)
	.align		4
.L_54:
        /*0cd4*/ 	.word	index@(.nv.constant0._ZN7cutlass13device_kernelINS_4gemm6kernel13GemmUniversalIN4cute5tupleIJiiiiEEENS1_10collective13CollectiveMmaINS1_35MainloopSm100TmaUmmaWarpSpecializedILi12ELi2ELi4ENS5_IJNS4_1CILi8EEENSA_ILi1EEESC_EEEEENS5_IJNSA_ILi128EEESF_NSA_ILi32EEEEEEfNS5_IJlSC_lEEEfSI_NS4_8TiledMMAINS4_8MMA_AtomIJNS4_23SM100_MMA_TF32_2x1SM_SSINS_10tfloat32_tESM_fLi128ELi128ELNS4_4UMMA5MajorE0ELSO_0ELNSN_7ScaleInE0ELSP_0EEEEEENS4_6LayoutINS5_IJSC_SC_SC_EEENS5_IJNSA_ILi0EEESU_SU_EEEEENS5_IJNS4_10UnderscoreESX_SX_EEEEENS4_18SM100_TMA_2SM_LOADENS4_14ComposedLayoutINS4_7SwizzleILi3ELi4ELi3EEENS4_18smem_ptr_flag_bitsILi32EEENSS_INS5_IJSB_SG_EEENS5_IJSG_SC_EEEEEEEvNS4_8identityENS4_28SM100_TMA_2SM_LOAD_MULTICASTES19_vS1A_EENS_8epilogue10collective18CollectiveEpilogueINS1D_23Sm100TmaWarpSpecializedILi4ELi2ELi16ELb1ELb0EEEJNS5_IJNSA_ILi64EEESF_SG_EEENS5_IJNSS_IS1I_SC_EENSS_INS5_IJNSA_ILi16EEENSA_ILi2EEEEEENS5_IJSC_S1I_EEEEEEEEfSI_fSI_NS1D_6fusion15FusionCallbacksIS1H_NS1R_17LinearCombinationIffffLNS_15FloatRoundStyleE2EEES1J_S1Q_JEEENS4_5SM1004TMEM4LOAD26SM100_TMEM_LOAD_32dp32b16xENS4_13SM90_TMA_LOADENS11_INS12_ILi2ELi4ELi3EEES15_NSS_INS5_IJSB_S1L_EEENS5_IJS1L_SC_EEEEEEENS4_39AutoVectorizingCopyWithAssumedAlignmentILi128EEENS4_14SM90_TMA_STOREES26_S28_S28_EEEvvEEEEvNT_6ParamsE)
        /*0cd8*/ 	.short	0x0380
        /*0cda*/ 	.short	0x0800


	//----- nvinfo : EIATTR_SW_WAR
	.align		4
.L_55:
        /*0cdc*/ 	.byte	0x04, 0x36
        /*0cde*/ 	.short	(.L_57 - .L_56)
.L_56:
        /*0ce0*/ 	.word	0x00000008
.L_57:


//--------------------- .nv.callgraph             --------------------------
	.section	.nv.callgraph,"",@"SHT_CUDA_CALLGRAPH"
	.align	4
	.sectionentsize	8
	.align		4
        /*0000*/ 	.word	0x00000000
	.align		4
        /*0004*/ 	.word	0xffffffff
	.align		4
        /*0008*/ 	.word	index@(_ZN7cutlass13device_kernelINS_4gemm6kernel13GemmUniversalIN4cute5tupleIJiiiiEEENS1_10collective13CollectiveMmaINS1_35MainloopSm100TmaUmmaWarpSpecializedILi12ELi2ELi4ENS5_IJNS4_1CILi8EEENSA_ILi1EEESC_EEEEENS5_IJNSA_ILi128EEESF_NSA_ILi32EEEEEEfNS5_IJlSC_lEEEfSI_NS4_8TiledMMAINS4_8MMA_AtomIJNS4_23SM100_MMA_TF32_2x1SM_SSINS_10tfloat32_tESM_fLi128ELi128ELNS4_4UMMA5MajorE0ELSO_0ELNSN_7ScaleInE0ELSP_0EEEEEENS4_6LayoutINS5_IJSC_SC_SC_EEENS5_IJNSA_ILi0EEESU_SU_EEEEENS5_IJNS4_10UnderscoreESX_SX_EEEEENS4_18SM100_TMA_2SM_LOADENS4_14ComposedLayoutINS4_7SwizzleILi3ELi4ELi3EEENS4_18smem_ptr_flag_bitsILi32EEENSS_INS5_IJSB_SG_EEENS5_IJSG_SC_EEEEEEEvNS4_8identityENS4_28SM100_TMA_2SM_LOAD_MULTICASTES19_vS1A_EENS_8epilogue10collective18CollectiveEpilogueINS1D_23Sm100TmaWarpSpecializedILi4ELi2ELi16ELb1ELb0EEEJNS5_IJNSA_ILi64EEESF_SG_EEENS5_IJNSS_IS1I_SC_EENSS_INS5_IJNSA_ILi16EEENSA_ILi2EEEEEENS5_IJSC_S1I_EEEEEEEEfSI_fSI_NS1D_6fusion15FusionCallbacksIS1H_NS1R_17LinearCombinationIffffLNS_15FloatRoundStyleE2EEES1J_S1Q_JEEENS4_5SM1004TMEM4LOAD26SM100_TMEM_LOAD_32dp32b16xENS4_13SM90_TMA_LOADENS11_INS12_ILi2ELi4ELi3EEES15_NSS_INS5_IJSB_S1L_EEENS5_IJS1L_SC_EEEEEEENS4_39AutoVectorizingCopyWithAssumedAlignmentILi128EEENS4_14SM90_TMA_STOREES26_S28_S28_EEEvvEEEEvNT_6ParamsE)
	.align		4
        /*000c*/ 	.word	index@(__assertfail)
	.align		4
        /*0010*/ 	.word	0x00000000
	.align		4
        /*0014*/ 	.word	0xfffffffe
	.align		4
        /*0018*/ 	.word	0x00000000
	.align		4
        /*001c*/ 	.word	0xfffffffd
	.align		4
        /*0020*/ 	.word	0x00000000
	.align		4
        /*0024*/ 	.word	0xfffffffc


//--------------------- .nv.constant4             --------------------------
	.section	.nv.constant4,"a",@progbits
	.align	8
	.align		8
.nv.constant4:
        /*0000*/ 	.dword	__assertfail
	.align		8
        /*0008*/ 	.dword	__unnamed_1
	.align		8
        /*0010*/ 	.dword	__unnamed_2
	.align		8
        /*0018*/ 	.dword	_ZN40_INTERNAL_ba351bd3_4_k_cu_e83d6e47_318784cuda3std3__45__cpo5beginE
	.align		8
        /*0020*/ 	.dword	_ZN40_INTERNAL_ba351bd3_4_k_cu_e83d6e47_318784cuda3std3__45__cpo3endE
	.align		8
        /*0028*/ 	.dword	_ZN40_INTERNAL_ba351bd3_4_k_cu_e83d6e47_318784cuda3std3__45__cpo6cbeginE
	.align		8
        /*0030*/ 	.dword	_ZN40_INTERNAL_ba351bd3_4_k_cu_e83d6e47_318784cuda3std3__45__cpo4cendE
	.align		8
        /*0038*/ 	.dword	_ZN40_INTERNAL_ba351bd3_4_k_cu_e83d6e47_318784cuda3std3__442_GLOBAL__N__ba351bd3_4_k_cu_e83d6e47_318786ignoreE
	.align		8
        /*0040*/ 	.dword	_ZN40_INTERNAL_ba351bd3_4_k_cu_e83d6e47_318784cuda3std3__419piecewise_constructE
	.align		8
        /*0048*/ 	.dword	_ZN40_INTERNAL_ba351bd3_4_k_cu_e83d6e47_318784cuda3std3__48in_placeE
	.align		8
        /*0050*/ 	.dword	_ZN40_INTERNAL_ba351bd3_4_k_cu_e83d6e47_318784cuda3std6ranges3__45__cpo4swapE
	.align		8
        /*0058*/ 	.dword	_ZN40_INTERNAL_ba351bd3_4_k_cu_e83d6e47_318784cuda3std6ranges3__45__cpo9iter_moveE
	.align		8
        /*0060*/ 	.dword	_ZN40_INTERNAL_ba351bd3_4_k_cu_e83d6e47_318784cute7productE
	.align		8
        /*0068*/ 	.dword	_ZN40_INTERNAL_ba351bd3_4_k_cu_e83d6e47_318784cute1_E
	.align		8
        /*0070*/ 	.dword	$str$25
	.align		8
        /*0078*/ 	.dword	$str$26
	.align		8
        /*0080*/ 	.dword	$str$27
	.align		8
        /*0088*/ 	.dword	$str$28


//--------------------- .text._ZN7cutlass13device_kernelINS_4gemm6kernel13GemmUniversalIN4cute5tupleIJiiiiEEENS1_10collective13CollectiveMmaINS1_35MainloopSm100TmaUmmaWarpSpecializedILi12ELi2ELi4ENS5_IJNS4_1CILi8EEENSA_ILi1EEESC_EEEEENS5_IJNSA_ILi128EEESF_NSA_ILi32EEEEEEfNS5_IJlSC_lEEEfSI_NS4_8TiledMMAINS4_8MMA_AtomIJNS4_23SM100_MMA_TF32_2x1SM_SSINS_10tfloat32_tESM_fLi128ELi128ELNS4_4UMMA5MajorE0ELSO_0ELNSN_7ScaleInE0ELSP_0EEEEEENS4_6LayoutINS5_IJSC_SC_SC_EEENS5_IJNSA_ILi0EEESU_SU_EEEEENS5_IJNS4_10UnderscoreESX_SX_EEEEENS4_18SM100_TMA_2SM_LOADENS4_14ComposedLayoutINS4_7SwizzleILi3ELi4ELi3EEENS4_18smem_ptr_flag_bitsILi32EEENSS_INS5_IJSB_SG_EEENS5_IJSG_SC_EEEEEEEvNS4_8identityENS4_28SM100_TMA_2SM_LOAD_MULTICASTES19_vS1A_EENS_8epilogue10collective18CollectiveEpilogueINS1D_23Sm100TmaWarpSpecializedILi4ELi2ELi16ELb1ELb0EEEJNS5_IJNSA_ILi64EEESF_SG_EEENS5_IJNSS_IS1I_SC_EENSS_INS5_IJNSA_ILi16EEENSA_ILi2EEEEEENS5_IJSC_S1I_EEEEEEEEfSI_fSI_NS1D_6fusion15FusionCallbacksIS1H_NS1R_17LinearCombinationIffffLNS_15FloatRoundStyleE2EEES1J_S1Q_JEEENS4_5SM1004TMEM4LOAD26SM100_TMEM_LOAD_32dp32b16xENS4_13SM90_TMA_LOADENS11_INS12_ILi2ELi4ELi3EEES15_NSS_INS5_IJSB_S1L_EEENS5_IJS1L_SC_EEEEEEENS4_39AutoVectorizingCopyWithAssumedAlignmentILi128EEENS4_14SM90_TMA_STOREES26_S28_S28_EEEvvEEEEvNT_6ParamsE --------------------------
	.section	.text._ZN7cutlass13device_kernelINS_4gemm6kernel13GemmUniversalIN4cute5tupleIJiiiiEEENS1_10collective13CollectiveMmaINS1_35MainloopSm100TmaUmmaWarpSpecializedILi12ELi2ELi4ENS5_IJNS4_1CILi8EEENSA_ILi1EEESC_EEEEENS5_IJNSA_ILi128EEESF_NSA_ILi32EEEEEEfNS5_IJlSC_lEEEfSI_NS4_8TiledMMAINS4_8MMA_AtomIJNS4_23SM100_MMA_TF32_2x1SM_SSINS_10tfloat32_tESM_fLi128ELi128ELNS4_4UMMA5MajorE0ELSO_0ELNSN_7ScaleInE0ELSP_0EEEEEENS4_6LayoutINS5_IJSC_SC_SC_EEENS5_IJNSA_ILi0EEESU_SU_EEEEENS5_IJNS4_10UnderscoreESX_SX_EEEEENS4_18SM100_TMA_2SM_LOADENS4_14ComposedLayoutINS4_7SwizzleILi3ELi4ELi3EEENS4_18smem_ptr_flag_bitsILi32EEENSS_INS5_IJSB_SG_EEENS5_IJSG_SC_EEEEEEEvNS4_8identityENS4_28SM100_TMA_2SM_LOAD_MULTICASTES19_vS1A_EENS_8epilogue10collective18CollectiveEpilogueINS1D_23Sm100TmaWarpSpecializedILi4ELi2ELi16ELb1ELb0EEEJNS5_IJNSA_ILi64EEESF_SG_EEENS5_IJNSS_IS1I_SC_EENSS_INS5_IJNSA_ILi16EEENSA_ILi2EEEEEENS5_IJSC_S1I_EEEEEEEEfSI_fSI_NS1D_6fusion15FusionCallbacksIS1H_NS1R_17LinearCombinationIffffLNS_15FloatRoundStyleE2EEES1J_S1Q_JEEENS4_5SM1004TMEM4LOAD26SM100_TMEM_LOAD_32dp32b16xENS4_13SM90_TMA_LOADENS11_INS12_ILi2ELi4ELi3EEES15_NSS_INS5_IJSB_S1L_EEENS5_IJS1L_SC_EEEEEEENS4_39AutoVectorizingCopyWithAssumedAlignmentILi128EEENS4_14SM90_TMA_STOREES26_S28_S28_EEEvvEEEEvNT_6ParamsE,"ax",@progbits
	.align	128
.text._ZN7cutlass13device_kernelINS_4gemm6kernel13GemmUniversalIN4cute5tupleIJiiiiEEENS1_10collective13CollectiveMmaINS1_35MainloopSm100TmaUmmaWarpSpecializedILi12ELi2ELi4ENS5_IJNS4_1CILi8EEENSA_ILi1EEESC_EEEEENS5_IJNSA_ILi128EEESF_NSA_ILi32EEEEEEfNS5_IJlSC_lEEEfSI_NS4_8TiledMMAINS4_8MMA_AtomIJNS4_23SM100_MMA_TF32_2x1SM_SSINS_10tfloat32_tESM_fLi128ELi128ELNS4_4UMMA5MajorE0ELSO_0ELNSN_7ScaleInE0ELSP_0EEEEEENS4_6LayoutINS5_IJSC_SC_SC_EEENS5_IJNSA_ILi0EEESU_SU_EEEEENS5_IJNS4_10UnderscoreESX_SX_EEEEENS4_18SM100_TMA_2SM_LOADENS4_14ComposedLayoutINS4_7SwizzleILi3ELi4ELi3EEENS4_18smem_ptr_flag_bitsILi32EEENSS_INS5_IJSB_SG_EEENS5_IJSG_SC_EEEEEEEvNS4_8identityENS4_28SM100_TMA_2SM_LOAD_MULTICASTES19_vS1A_EENS_8epilogue10collective18CollectiveEpilogueINS1D_23Sm100TmaWarpSpecializedILi4ELi2ELi16ELb1ELb0EEEJNS5_IJNSA_ILi64EEESF_SG_EEENS5_IJNSS_IS1I_SC_EENSS_INS5_IJNSA_ILi16EEENSA_ILi2EEEEEENS5_IJSC_S1I_EEEEEEEEfSI_fSI_NS1D_6fusion15FusionCallbacksIS1H_NS1R_17LinearCombinationIffffLNS_15FloatRoundStyleE2EEES1J_S1Q_JEEENS4_5SM1004TMEM4LOAD26SM100_TMEM_LOAD_32dp32b16xENS4_13SM90_TMA_LOADENS11_INS12_ILi2ELi4ELi3EEES15_NSS_INS5_IJSB_S1L_EEENS5_IJS1L_SC_EEEEEEENS4_39AutoVectorizingCopyWithAssumedAlignmentILi128EEENS4_14SM90_TMA_STOREES26_S28_S28_EEEvvEEEEvNT_6ParamsE:
        .type           _ZN7cutlass13device_kernelINS_4gemm6kernel13GemmUniversalIN4cute5tupleIJiiiiEEENS1_10collective13CollectiveMmaINS1_35MainloopSm100TmaUmmaWarpSpecializedILi12ELi2ELi4ENS5_IJNS4_1CILi8EEENSA_ILi1EEESC_EEEEENS5_IJNSA_ILi128EEESF_NSA_ILi32EEEEEEfNS5_IJlSC_lEEEfSI_NS4_8TiledMMAINS4_8MMA_AtomIJNS4_23SM100_MMA_TF32_2x1SM_SSINS_10tfloat32_tESM_fLi128ELi128ELNS4_4UMMA5MajorE0ELSO_0ELNSN_7ScaleInE0ELSP_0EEEEEENS4_6LayoutINS5_IJSC_SC_SC_EEENS5_IJNSA_ILi0EEESU_SU_EEEEENS5_IJNS4_10UnderscoreESX_SX_EEEEENS4_18SM100_TMA_2SM_LOADENS4_14ComposedLayoutINS4_7SwizzleILi3ELi4ELi3EEENS4_18smem_ptr_flag_bitsILi32EEENSS_INS5_IJSB_SG_EEENS5_IJSG_SC_EEEEEEEvNS4_8identityENS4_28SM100_TMA_2SM_LOAD_MULTICASTES19_vS1A_EENS_8epilogue10collective18CollectiveEpilogueINS1D_23Sm100TmaWarpSpecializedILi4ELi2ELi16ELb1ELb0EEEJNS5_IJNSA_ILi64EEESF_SG_EEENS5_IJNSS_IS1I_SC_EENSS_INS5_IJNSA_ILi16EEENSA_ILi2EEEEEENS5_IJSC_S1I_EEEEEEEEfSI_fSI_NS1D_6fusion15FusionCallbacksIS1H_NS1R_17LinearCombinationIffffLNS_15FloatRoundStyleE2EEES1J_S1Q_JEEENS4_5SM1004TMEM4LOAD26SM100_TMEM_LOAD_32dp32b16xENS4_13SM90_TMA_LOADENS11_INS12_ILi2ELi4ELi3EEES15_NSS_INS5_IJSB_S1L_EEENS5_IJS1L_SC_EEEEEEENS4_39AutoVectorizingCopyWithAssumedAlignmentILi128EEENS4_14SM90_TMA_STOREES26_S28_S28_EEEvvEEEEvNT_6ParamsE,@function
        .size           _ZN7cutlass13device_kernelINS_4gemm6kernel13GemmUniversalIN4cute5tupleIJiiiiEEENS1_10collective13CollectiveMmaINS1_35MainloopSm100TmaUmmaWarpSpecializedILi12ELi2ELi4ENS5_IJNS4_1CILi8EEENSA_ILi1EEESC_EEEEENS5_IJNSA_ILi128EEESF_NSA_ILi32EEEEEEfNS5_IJlSC_lEEEfSI_NS4_8TiledMMAINS4_8MMA_AtomIJNS4_23SM100_MMA_TF32_2x1SM_SSINS_10tfloat32_tESM_fLi128ELi128ELNS4_4UMMA5MajorE0ELSO_0ELNSN_7ScaleInE0ELSP_0EEEEEENS4_6LayoutINS5_IJSC_SC_SC_EEENS5_IJNSA_ILi0EEESU_SU_EEEEENS5_IJNS4_10UnderscoreESX_SX_EEEEENS4_18SM100_TMA_2SM_LOADENS4_14ComposedLayoutINS4_7SwizzleILi3ELi4ELi3EEENS4_18smem_ptr_flag_bitsILi32EEENSS_INS5_IJSB_SG_EEENS5_IJSG_SC_EEEEEEEvNS4_8identityENS4_28SM100_TMA_2SM_LOAD_MULTICASTES19_vS1A_EENS_8epilogue10collective18CollectiveEpilogueINS1D_23Sm100TmaWarpSpecializedILi4ELi2ELi16ELb1ELb0EEEJNS5_IJNSA_ILi64EEESF_SG_EEENS5_IJNSS_IS1I_SC_EENSS_INS5_IJNSA_ILi16EEENSA_ILi2EEEEEENS5_IJSC_S1I_EEEEEEEEfSI_fSI_NS1D_6fusion15FusionCallbacksIS1H_NS1R_17LinearCombinationIffffLNS_15FloatRoundStyleE2EEES1J_S1Q_JEEENS4_5SM1004TMEM4LOAD26SM100_TMEM_LOAD_32dp32b16xENS4_13SM90_TMA_LOADENS11_INS12_ILi2ELi4ELi3EEES15_NSS_INS5_IJSB_S1L_EEENS5_IJS1L_SC_EEEEEEENS4_39AutoVectorizingCopyWithAssumedAlignmentILi128EEENS4_14SM90_TMA_STOREES26_S28_S28_EEEvvEEEEvNT_6ParamsE,(.L_x_222 - _ZN7cutlass13device_kernelINS_4gemm6kernel13GemmUniversalIN4cute5tupleIJiiiiEEENS1_10collective13CollectiveMmaINS1_35MainloopSm100TmaUmmaWarpSpecializedILi12ELi2ELi4ENS5_IJNS4_1CILi8EEENSA_ILi1EEESC_EEEEENS5_IJNSA_ILi128EEESF_NSA_ILi32EEEEEEfNS5_IJlSC_lEEEfSI_NS4_8TiledMMAINS4_8MMA_AtomIJNS4_23SM100_MMA_TF32_2x1SM_SSINS_10tfloat32_tESM_fLi128ELi128ELNS4_4UMMA5MajorE0ELSO_0ELNSN_7ScaleInE0ELSP_0EEEEEENS4_6LayoutINS5_IJSC_SC_SC_EEENS5_IJNSA_ILi0EEESU_SU_EEEEENS5_IJNS4_10UnderscoreESX_SX_EEEEENS4_18SM100_TMA_2SM_LOADENS4_14ComposedLayoutINS4_7SwizzleILi3ELi4ELi3EEENS4_18smem_ptr_flag_bitsILi32EEENSS_INS5_IJSB_SG_EEENS5_IJSG_SC_EEEEEEEvNS4_8identityENS4_28SM100_TMA_2SM_LOAD_MULTICASTES19_vS1A_EENS_8epilogue10collective18CollectiveEpilogueINS1D_23Sm100TmaWarpSpecializedILi4ELi2ELi16ELb1ELb0EEEJNS5_IJNSA_ILi64EEESF_SG_EEENS5_IJNSS_IS1I_SC_EENSS_INS5_IJNSA_ILi16EEENSA_ILi2EEEEEENS5_IJSC_S1I_EEEEEEEEfSI_fSI_NS1D_6fusion15FusionCallbacksIS1H_NS1R_17LinearCombinationIffffLNS_15FloatRoundStyleE2EEES1J_S1Q_JEEENS4_5SM1004TMEM4LOAD26SM100_TMEM_LOAD_32dp32b16xENS4_13SM90_TMA_LOADENS11_INS12_ILi2ELi4ELi3EEES15_NSS_INS5_IJSB_S1L_EEENS5_IJS1L_SC_EEEEEEENS4_39AutoVectorizingCopyWithAssumedAlignmentILi128EEENS4_14SM90_TMA_STOREES26_S28_S28_EEEvvEEEEvNT_6ParamsE)
        .other          _ZN7cutlass13device_kernelINS_4gemm6kernel13GemmUniversalIN4cute5tupleIJiiiiEEENS1_10collective13CollectiveMmaINS1_35MainloopSm100TmaUmmaWarpSpecializedILi12ELi2ELi4ENS5_IJNS4_1CILi8EEENSA_ILi1EEESC_EEEEENS5_IJNSA_ILi128EEESF_NSA_ILi32EEEEEEfNS5_IJlSC_lEEEfSI_NS4_8TiledMMAINS4_8MMA_AtomIJNS4_23SM100_MMA_TF32_2x1SM_SSINS_10tfloat32_tESM_fLi128ELi128ELNS4_4UMMA5MajorE0ELSO_0ELNSN_7ScaleInE0ELSP_0EEEEEENS4_6LayoutINS5_IJSC_SC_SC_EEENS5_IJNSA_ILi0EEESU_SU_EEEEENS5_IJNS4_10UnderscoreESX_SX_EEEEENS4_18SM100_TMA_2SM_LOADENS4_14ComposedLayoutINS4_7SwizzleILi3ELi4ELi3EEENS4_18smem_ptr_flag_bitsILi32EEENSS_INS5_IJSB_SG_EEENS5_IJSG_SC_EEEEEEEvNS4_8identityENS4_28SM100_TMA_2SM_LOAD_MULTICASTES19_vS1A_EENS_8epilogue10collective18CollectiveEpilogueINS1D_23Sm100TmaWarpSpecializedILi4ELi2ELi16ELb1ELb0EEEJNS5_IJNSA_ILi64EEESF_SG_EEENS5_IJNSS_IS1I_SC_EENSS_INS5_IJNSA_ILi16EEENSA_ILi2EEEEEENS5_IJSC_S1I_EEEEEEEEfSI_fSI_NS1D_6fusion15FusionCallbacksIS1H_NS1R_17LinearCombinationIffffLNS_15FloatRoundStyleE2EEES1J_S1Q_JEEENS4_5SM1004TMEM4LOAD26SM100_TMEM_LOAD_32dp32b16xENS4_13SM90_TMA_LOADENS11_INS12_ILi2ELi4ELi3EEES15_NSS_INS5_IJSB_S1L_EEENS5_IJS1L_SC_EEEEEEENS4_39AutoVectorizingCopyWithAssumedAlignmentILi128EEENS4_14SM90_TMA_STOREES26_S28_S28_EEEvvEEEEvNT_6ParamsE,@"STO_CUDA_ENTRY STV_DEFAULT"
_ZN7cutlass13device_kernelINS_4gemm6kernel13GemmUniversalIN4cute5tupleIJiiiiEEENS1_10collective13CollectiveMmaINS1_35MainloopSm100TmaUmmaWarpSpecializedILi12ELi2ELi4ENS5_IJNS4_1CILi8EEENSA_ILi1EEESC_EEEEENS5_IJNSA_ILi128EEESF_NSA_ILi32EEEEEEfNS5_IJlSC_lEEEfSI_NS4_8TiledMMAINS4_8MMA_AtomIJNS4_23SM100_MMA_TF32_2x1SM_SSINS_10tfloat32_tESM_fLi128ELi128ELNS4_4UMMA5MajorE0ELSO_0ELNSN_7ScaleInE0ELSP_0EEEEEENS4_6LayoutINS5_IJSC_SC_SC_EEENS5_IJNSA_ILi0EEESU_SU_EEEEENS5_IJNS4_10UnderscoreESX_SX_EEEEENS4_18SM100_TMA_2SM_LOADENS4_14ComposedLayoutINS4_7SwizzleILi3ELi4ELi3EEENS4_18smem_ptr_flag_bitsILi32EEENSS_INS5_IJSB_SG_EEENS5_IJSG_SC_EEEEEEEvNS4_8identityENS4_28SM100_TMA_2SM_LOAD_MULTICASTES19_vS1A_EENS_8epilogue10collective18CollectiveEpilogueINS1D_23Sm100TmaWarpSpecializedILi4ELi2ELi16ELb1ELb0EEEJNS5_IJNSA_ILi64EEESF_SG_EEENS5_IJNSS_IS1I_SC_EENSS_INS5_IJNSA_ILi16EEENSA_ILi2EEEEEENS5_IJSC_S1I_EEEEEEEEfSI_fSI_NS1D_6fusion15FusionCallbacksIS1H_NS1R_17LinearCombinationIffffLNS_15FloatRoundStyleE2EEES1J_S1Q_JEEENS4_5SM1004TMEM4LOAD26SM100_TMEM_LOAD_32dp32b16xENS4_13SM90_TMA_LOADENS11_INS12_ILi2ELi4ELi3EEES15_NSS_INS5_IJSB_S1L_EEENS5_IJS1L_SC_EEEEEEENS4_39AutoVectorizingCopyWithAssumedAlignmentILi128EEENS4_14SM90_TMA_STOREES26_S28_S28_EEEvvEEEEvNT_6ParamsE:
[----:B------:R-:W1:Y:S01]  /*0000*/  LDC R1, c[0x0][0x37c] ;  /* 0x0000df00ff017b82 */ /* 0x000e620000000800 */
[----:B------:R-:W2:Y:S01]  /*0010*/  S2R R65, SR_TID.X ;  /* 0x0000000000417919 */ /* 0x000ea20000002100 */
[----:B------:R-:W3:Y:S06]  /*0020*/  LDCU.64 UR8, c[0x0][0x890] ;  /* 0x00011200ff0877ac */ /* 0x000eec0008000a00 */
[----:B------:R-:W4:Y:S01]  /*0030*/  S2UR UR47, SR_CgaCtaId ;  /* 0x00000000002f79c3 */ /* 0x000f220000008800 */
[----:B------:R-:W-:Y:S02]  /*0040*/  PRMT R26, RZ, 0x7610, R26 ;  /* 0x00007610ff1a7816 */ /* 0x000fe4000000001a */
[----:B------:R-:W-:Y:S01]  /*0050*/  ELECT P1, URZ, PT ;  /* 0x0000000000ff782f */ /* 0x000fe20003820000 */
[----:B---3--:R-:W-:-:S04]  /*0060*/  UISETP.NE.U32.AND UP0, UPT, UR8, URZ, UPT ;  /* 0x000000ff0800728c */ /* 0x008fc8000bf05070 */
[----:B------:R-:W-:Y:S02]  /*0070*/  UISETP.NE.AND.EX UP0, UPT, UR9, URZ, UPT, UP0 ;  /* 0x000000ff0900728c */ /* 0x000fe4000bf05300 */
[----:B----4-:R-:W-:Y:S02]  /*0080*/  ULOP3.LUT UR48, UR47, 0x1, URZ, 0xc0, !UPT ;  /* 0x000000012f307892 */ /* 0x010fe4000f8ec0ff */
[----:B------:R-:W-:Y:S01]  /*0090*/  ULOP3.LUT UR49, UR47, 0x1, URZ, 0x3c, !UPT ;  /* 0x000000012f317892 */ /* 0x000fe2000f8e3cff */
[----:B--2---:R-:W-:-:S05]  /*00a0*/  SHF.R.U32.HI R52, RZ, 0x5, R65 ;  /* 0x00000005ff347819 */ /* 0x004fca0000011641 */
[----:B------:R-:W2:Y:S02]  /*00b0*/  SHFL.IDX PT, R0, R52, RZ, 0x1f ;  /* 0x00001fff34007589 */ /* 0x000ea400000e0000 */
[----:B--2---:R-:W-:Y:S01]  /*00c0*/  R2UR UR18, R0 ;  /* 0x00000000001272ca */ /* 0x004fe200000e0000 */
[----:B-1----:R-:W-:-:S14]  /*00d0*/  BRA.U UP0, `(.L_x_0) ;  /* 0x0000000100307547 */ /* 0x002fdc000b800000 */
[----:B------:R-:W1:Y:S02]  /*00e0*/  LDCU.64 UR4, c[0x0][0x888] ;  /* 0x00011100ff0477ac */ /* 0x000e640008000a00 */
[----:B-1----:R-:W-:-:S04]  /*00f0*/  UISETP.NE.U32.AND UP0, UPT, UR4, URZ, UPT ;  /* 0x000000ff0400728c */ /* 0x002fc8000bf05070 */
[----:B------:R-:W-:-:S09]  /*0100*/  UISETP.NE.AND.EX UP0, UPT, UR5, URZ, UPT, UP0 ;  /* 0x000000ff0500728c */ /* 0x000fd2000bf05300 */
[----:B------:R-:W-:Y:S05]  /*0110*/  BRA.U !UP0, `(.L_x_1) ;  /* 0x0000000108147547 */ /* 0x000fea000b800000 */
[----:B------:R-:W1:Y:S01]  /*0120*/  LDC.64 R2, c[0x0][0x888] ;  /* 0x00022200ff027b82 */ /* 0x000e620000000a00 */
[----:B------:R-:W1:Y:S02]  /*0130*/  LDCU.64 UR4, c[0x0][0x358] ;  /* 0x00006b00ff0477ac */ /* 0x000e640008000a00 */
[----:B-1----:R1:W5:Y:S01]  /*0140*/  LDG.E R27, desc[UR4][R2.64] ;  /* 0x00000004021b7981 */ /* 0x002362000c1e1900 */
[----:B------:R-:W-:Y:S01]  /*0150*/  HFMA2 R26, -RZ, RZ, 0, 5.9604644775390625e-08 ;  /* 0x00000001ff1a7431 */ /* 0x000fe200000001ff */
[----:B------:R-:W-:Y:S05]  /*0160*/  BRA `(.L_x_0) ;  /* 0x00000000000c7947 */ /* 0x000fea0003800000 */
.L_x_1:
[----:B------:R-:W1:Y:S01]  /*0170*/  LDCU UR4, c[0x0][0x880] ;  /* 0x00011000ff0477ac */ /* 0x000e620008000800 */
[----:B------:R-:W-:Y:S01]  /*0180*/  HFMA2 R26, -RZ, RZ, 0, 5.9604644775390625e-08 ;  /* 0x00000001ff1a7431 */ /* 0x000fe200000001ff */
[----:B-1----:R-:W-:-:S07]  /*0190*/  MOV R27, UR4 ;  /* 0x00000004001b7c02 */ /* 0x002fce0008000f00 */
.L_x_0:
[----:B------:R-:W2:Y:S02]  /*01a0*/  LDCU.64 UR4, c[0x0][0x8b0] ;  /* 0x00011600ff0477ac */ /* 0x000ea40008000a00 */
[----:B--2---:R-:W-:-:S04]  /*01b0*/  UISETP.NE.U32.AND UP0, UPT, UR4, URZ, UPT ;  /* 0x000000ff0400728c */ /* 0x004fc8000bf05070 */
[----:B------:R-:W-:-:S09]  /*01c0*/  UISETP.NE.AND.EX UP0, UPT, UR5, URZ, UPT, UP0 ;  /* 0x000000ff0500728c */ /* 0x000fd2000bf05300 */
[----:B------:R-:W-:Y:S05]  /*01d0*/  BRA.U UP0, `(.L_x_2) ;  /* 0x0000000100287547 */ /* 0x000fea000b800000 */
[----:B------:R-:W2:Y:S02]  /*01e0*/  LDCU.64 UR4, c[0x0][0x8a8] ;  /* 0x00011500ff0477ac */ /* 0x000ea40008000a00 */
[----:B--2---:R-:W-:-:S04]  /*01f0*/  UISETP.NE.U32.AND UP0, UPT, UR4, URZ, UPT ;  /* 0x000000ff0400728c */ /* 0x004fc8000bf05070 */
[----:B------:R-:W-:-:S09]  /*0200*/  UISETP.NE.AND.EX UP0, UPT, UR5, URZ, UPT, UP0 ;  /* 0x000000ff0500728c */ /* 0x000fd2000bf05300 */
[----:B------:R-:W-:Y:S05]  /*0210*/  BRA.U !UP0, `(.L_x_3) ;  /* 0x0000000108107547 */ /* 0x000fea000b800000 */
[----:B------:R-:W2:Y:S01]  /*0220*/  LDC.64 R24, c[0x0][0x8a8] ;  /* 0x00022a00ff187b82 */ /* 0x000ea20000000a00 */
[----:B------:R-:W2:Y:S02]  /*0230*/  LDCU.64 UR4, c[0x0][0x358] ;  /* 0x00006b00ff0477ac */ /* 0x000ea40008000a00 */
[----:B--2---:R2:W5:Y:S01]  /*0240*/  LDG.E R24, desc[UR4][R24.64] ;  /* 0x0000000418187981 */ /* 0x004562000c1e1900 */
[----:B------:R-:W-:Y:S05]  /*0250*/  BRA `(.L_x_2) ;  /* 0x0000000000087947 */ /* 0x000fea0003800000 */
.L_x_3:
[----:B------:R-:W2:Y:S02]  /*0260*/  LDCU UR4, c[0x0][0x8a0] ;  /* 0x00011400ff0477ac */ /* 0x000ea40008000800 */
[----:B--2---:R-:W-:Y:S02]  /*0270*/  MOV R24, UR4 ;  /* 0x0000000400187c02 */ /* 0x004fe40008000f00 */
.L_x_2:
[----:B------:R-:W-:Y:S01]  /*0280*/  IMAD.U32 R0, RZ, RZ, UR18 ;  /* 0x00000012ff007e24 */ /* 0x000fe2000f8e00ff */
[----:B------:R-:W-:Y:S04]  /*0290*/  BSSY.RECONVERGENT B0, `(.L_x_4) ;  /* 0x000000c000007945 */ /* 0x000fe80003800200 */
[C---:B------:R-:W-:Y:S02]  /*02a0*/  ISETP.NE.OR P2, PT, R0.reuse, 0x1, !P1 ;  /* 0x000000010000780c */ /* 0x040fe40004f45670 */
[----:B------:R-:W-:-:S11]  /*02b0*/  ISETP.NE.OR P0, PT, R0, 0x3, !P1 ;  /* 0x000000030000780c */ /* 0x000fd60004f05670 */
[----:B------:R-:W-:Y:S05]  /*02c0*/  @P2 BRA `(.L_x_5) ;  /* 0x0000000000202947 */ /* 0x000fea0003800000 */
[----:B------:R-:W3:Y:S02]  /*02d0*/  LDCU.64 UR4, c[0x0][0x348] ;  /* 0x00006900ff0477ac */ /* 0x000ee40008000a00 */
[----:B---3--:R-:W-:Y:S02]  /*02e0*/  UIADD3 UR6, UP1, UPT, UR4, 0x80, URZ ;  /* 0x0000008004067890 */ /* 0x008fe4000ff3e0ff */
[----:B------:R-:W-:Y:S02]  /*02f0*/  UIADD3 UR4, UP0, UPT, UR4, 0x180, URZ ;  /* 0x0000018004047890 */ /* 0x000fe4000ff1e0ff */
[----:B------:R-:W-:Y:S02]  /*0300*/  UIADD3.X UR7, UPT, UPT, URZ, UR5, URZ, UP1, !UPT ;  /* 0x00000005ff077290 */ /* 0x000fe40008ffe4ff */
[----:B------:R-:W-:-:S07]  /*0310*/  UIADD3.X UR5, UPT, UPT, URZ, UR5, URZ, UP0, !UPT ;  /* 0x00000005ff057290 */ /* 0x000fce00087fe4ff */
[----:B------:R3:W-:Y:S02]  /*0320*/  UTMACCTL.PF [UR6] ;  /* 0x00000000060079b9 */ /* 0x0007e40008040000 */
[----:B------:R3:W-:Y:S02]  /*0330*/  UTMACCTL.PF [UR4] ;  /* 0x00000000040079b9 */ /* 0x0007e40008040000 */
[----:B---3--:R-:W-:Y:S01]  /*0340*/  NOP ;  /* 0x0000000000007918 */ /* 0x008fe20000000000 */
.L_x_5:
[----:B------:R-:W-:Y:S05]  /*0350*/  BSYNC.RECONVERGENT B0 ;  /* 0x0000000000007941 */ /* 0x000fea0003800200 */
.L_x_4:
[----:B------:R-:W-:Y:S04]  /*0360*/  BSSY.RECONVERGENT B0, `(.L_x_6) ;  /* 0x000000a000007945 */ /* 0x000fe80003800200 */
        /* <DEDUP_REMOVED lines=9> */
.L_x_7:
[----:B------:R-:W-:Y:S05]  /*0400*/  BSYNC.RECONVERGENT B0 ;  /* 0x0000000000007941 */ /* 0x000fea0003800200 */
.L_x_6:
[----:B------:R-:W3:Y:S01]  /*0410*/  LDCU.64 UR4, c[0x0][0x888] ;  /* 0x00011100ff0477ac */ /* 0x000ee20008000a00 */
[----:B------:R-:W-:Y:S02]  /*0420*/  UISETP.EQ.U32.AND UP2, UPT, UR8, URZ, UPT ;  /* 0x000000ff0800728c */ /* 0x000fe4000bf42070 */
[----:B------:R-:W-:Y:S02]  /*0430*/  UPLOP3.LUT UP4, UPT, UPT, UPT, UPT, 0x80, 0x8 ;  /* 0x000000000008789c */ /* 0x000fe40003f8f070 */
[----:B---3--:R-:W-:-:S04]  /*0440*/  UISETP.NE.U32.AND UP0, UPT, UR4, URZ, UPT ;  /* 0x000000ff0400728c */ /* 0x008fc8000bf05070 */
[----:B------:R-:W-:-:S04]  /*0450*/  UISETP.NE.AND.EX UP1, UPT, UR5, URZ, UPT, UP0 ;  /* 0x000000ff0500728c */ /* 0x000fc8000bf25300 */
[----:B------:R-:W-:-:S04]  /*0460*/  UISETP.EQ.OR.EX UP3, UPT, UR9, URZ, !UP1, UP2 ;  /* 0x000000ff0900728c */ /* 0x000fc8000cf62720 */
[----:B------:R-:W-:-:S06]  /*0470*/  UP2UR UR4, UPR, URZ, 0x8 ;  /* 0x00000008ff047883 */ /* 0x000fcc0008000000 */
[----:B------:R-:W-:Y:S01]  /*0480*/  MOV R54, UR4 ;  /* 0x0000000400367c02 */ /* 0x000fe20008000f00 */
[----:B------:R-:W-:Y:S06]  /*0490*/  BRA.U !UP3, `(.L_x_8) ;  /* 0x000000010b207547 */ /* 0x000fec000b800000 */
[----:B------:R-:W-:Y:S01]  /*04a0*/  UISETP.NE.U32.AND UP2, UPT, UR8, URZ, UPT ;  /* 0x000000ff0800728c */ /* 0x000fe2000bf45070 */
[----:B-----5:R-:W-:Y:S01]  /*04b0*/  FSETP.NEU.AND P0, PT, R27, RZ, PT ;  /* 0x000000ff1b00720b */ /* 0x020fe20003f0d000 */
[----:B------:R-:W-:Y:S02]  /*04c0*/  USEL UR4, URZ, 0xffffffff, UP1 ;  /* 0xffffffffff047887 */ /* 0x000fe40008800000 */
[----:B------:R-:W-:-:S10]  /*04d0*/  UISETP.NE.AND.EX UP2, UPT, UR9, URZ, UPT, UP2 ;  /* 0x000000ff0900728c */ /* 0x000fd4000bf45320 */
[----:B------:R-:W-:Y:S01]  /*04e0*/  VOTEU.ANY UP0, P0 ;  /* 0x0000000000ff7886 */ /* 0x000fe20000000100 */
[----:B------:R-:W-:-:S04]  /*04f0*/  @!UP2 USEL UR4, URZ, 0xffffffff, UP0 ;  /* 0xffffffffff04a887 */ /* 0x000fc80008000000 */
[----:B------:R-:W-:-:S04]  /*0500*/  ULOP3.LUT UR4, UR4, 0x1, URZ, 0xc0, !UPT ;  /* 0x0000000104047892 */ /* 0x000fc8000f8ec0ff */
[----:B------:R-:W-:-:S11]  /*0510*/  UISETP.NE.U32.AND UP4, UPT, UR4, 0x1, UPT ;  /* 0x000000010400788c */ /* 0x000fd6000bf85070 */
.L_x_8:
[----:B------:R-:W3:Y:S01]  /*0520*/  SHFL.IDX PT, R0, R52, RZ, 0x1f ;  /* 0x00001fff34007589 */ /* 0x000ee200000e0000 */
[----:B------:R-:W-:-:S04]  /*0530*/  UISETP.NE.AND UP0, UPT, UR18, 0x2, UPT ;  /* 0x000000021200788c */ /* 0x000fc8000bf05270 */
[----:B------:R-:W-:Y:S02]  /*0540*/  UISETP.EQ.AND UP2, UPT, UR48, URZ, !UP0 ;  /* 0x000000ff3000728c */ /* 0x000fe4000c742270 */
[----:B------:R-:W-:-:S04]  /*0550*/  USEL UR55, URZ, 0x1, UP0 ;  /* 0x00000001ff377887 */ /* 0x000fc80008000000 */
[----:B------:R-:W-:Y:S02]  /*0560*/  PLOP3.LUT P3, PT, P1, PT, UP2, 0x80, 0x8 ;  /* 0x000000000008781c */ /* 0x000fe40000f6f028 */
[----:B---3--:R-:W-:-:S13]  /*0570*/  ISETP.NE.AND P0, PT, R0, RZ, PT ;  /* 0x000000ff0000720c */ /* 0x008fda0003f05270 */
[----:B------:R-:W-:Y:S05]  /*0580*/  @P0 BRA `(.L_x_9) ;  /* 0x0000000000a00947 */ /* 0x000fea0003800000 */
[----:B------:R-:W-:Y:S01]  /*0590*/  ELECT P0, URZ, PT ;  /* 0x0000000000ff782f */ /* 0x000fe20003800000 */
[----:B------:R-:W-:-:S12]  /*05a0*/  BSSY.RECONVERGENT B0, `(.L_x_9) ;  /* 0x0000026000007945 */ /* 0x000fd80003800200 */
[----:B------:R-:W-:Y:S05]  /*05b0*/  @!P0 BRA `(.L_x_10) ;  /* 0x0000000000908947 */ /* 0x000fea0003800000 */
[----:B------:R-:W-:Y:S01]  /*05c0*/  UMOV UR4, 0x400 ;  /* 0x0000040000047882 */ /* 0x000fe20000000000 */
[----:B------:R-:W-:Y:S01]  /*05d0*/  UMOV UR8, 0x1 ;  /* 0x0000000100087882 */ /* 0x000fe20000000000 */
[----:B------:R-:W-:Y:S01]  /*05e0*/  UMOV UR6, 0x4 ;  /* 0x0000000400067882 */ /* 0x000fe20000000000 */
[----:B------:R-:W-:Y:S02]  /*05f0*/  ULEA UR4, UR47, UR4, 0x18 ;  /* 0x000000042f047291 */ /* 0x000fe4000f8ec0ff */
[----:B------:R-:W-:-:S04]  /*0600*/  UIADD3 UR8, UPT, UPT, -UR8, 0x100000, URZ ;  /* 0x0010000008087890 */ /* 0x000fc8000fffe1ff */
[----:B------:R-:W-:Y:S02]  /*0610*/  USHF.L.U32 UR9, UR8, 0xb, URZ ;  /* 0x0000000b08097899 */ /* 0x000fe400080006ff */
[----:B------:R-:W-:Y:S02]  /*0620*/  USHF.L.U32 UR8, UR8, 0x1, URZ ;  /* 0x0000000108087899 */ /* 0x000fe400080006ff */
[----:B------:R-:W-:-:S04]  /*0630*/  UIADD3 UR6, UPT, UPT, -UR6, 0x100000, URZ ;  /* 0x0010000006067890 */ /* 0x000fc8000fffe1ff */
[----:B------:R-:W-:Y:S02]  /*0640*/  USHF.L.U32 UR7, UR6, 0xb, URZ ;  /* 0x0000000b06077899 */ /* 0x000fe400080006ff */
[----:B------:R-:W-:Y:S01]  /*0650*/  USHF.L.U32 UR6, UR6, 0x1, URZ ;  /* 0x0000000106067899 */ /* 0x000fe200080006ff */
[----:B------:R-:W3:Y:S03]  /*0660*/  FENCE.VIEW.ASYNC.S ;  /* 0x00000000000073c6 */ /* 0x000ee60000000000 */
[----:B---3--:R3:W4:Y:S08]  /*0670*/  SYNCS.EXCH.64 URZ, [UR4], UR8 ;  /* 0x0000000804ff75b2 */ /* 0x0087300008000100 */
[----:B------:R3:W1:Y:S01]  /*0680*/  SYNCS.EXCH.64 URZ, [UR4+0x60], UR6 ;  /* 0x0000600604ff75b2 */ /* 0x0006620008000100 */
        /* <DEDUP_REMOVED lines=21> */
[----:B------:R3:W1:Y:S02]  /*07e0*/  SYNCS.EXCH.64 URZ, [UR4+0xb8], UR6 ;  /* 0x0000b80604ff75b2 */ /* 0x0006640008000100 */
[----:B---34-:R-:W-:Y:S01]  /*07f0*/  NOP ;  /* 0x0000000000007918 */ /* 0x018fe20000000000 */
.L_x_10:
[----:B------:R-:W-:Y:S05]  /*0800*/  BSYNC.RECONVERGENT B0 ;  /* 0x0000000000007941 */ /* 0x000fea0003800200 */
.L_x_9:
[----:B------:R-:W3:Y:S01]  /*0810*/  SHFL.IDX PT, R0, R52, RZ, 0x1f ;  /* 0x00001fff34007589 */ /* 0x000ee200000e0000 */
[----:B------:R-:W-:Y:S01]  /*0820*/  NOP ;  /* 0x0000000000007918 */ /* 0x000fe20000000000 */
[----:B---3--:R-:W-:-:S13]  /*0830*/  ISETP.NE.AND P0, PT, R0, 0x1, PT ;  /* 0x000000010000780c */ /* 0x008fda0003f05270 */
[----:B------:R-:W-:Y:S05]  /*0840*/  @P0 BRA `(.L_x_11) ;  /* 0x0000000000540947 */ /* 0x000fea0003800000 */
        /* <DEDUP_REMOVED lines=10> */
[----:B------:R-:W-:Y:S01]  /*08f0*/  ELECT P0, URZ, PT ;  /* 0x0000000000ff782f */ /* 0x000fe20003800000 */
[----:B------:R-:W3:Y:S02]  /*0900*/  FENCE.VIEW.ASYNC.S ;  /* 0x00000000000073c6 */ /* 0x000ee40000000000 */
[----:B---3--:R3:W4:Y:S08]  /*0910*/  SYNCS.EXCH.64 URZ, [UR4+0xc0], UR8 ;  /* 0x0000c00804ff75b2 */ /* 0x0087300008000100 */
[----:B------:R3:W1:Y:S01]  /*0920*/  SYNCS.EXCH.64 URZ, [UR4+0xe0], UR6 ;  /* 0x0000e00604ff75b2 */ /* 0x0006620008000100 */
[----:B------:R3:W1:Y:S01]  /*0930*/  SYNCS.EXCH.64 URZ, [UR4+0xc8], UR8 ;  /* 0x0000c80804ff75b2 */ /* 0x0006620008000100 */
[----:B------:R3:W1:Y:S01]  /*0940*/  SYNCS.EXCH.64 URZ, [UR4+0xe8], UR6 ;  /* 0x0000e80604ff75b2 */ /* 0x0006620008000100 */
[----:B------:R3:W1:Y:S01]  /*0950*/  SYNCS.EXCH.64 URZ, [UR4+0xd0], UR8 ;  /* 0x0000d00804ff75b2 */ /* 0x0006620008000100 */
[----:B------:R3:W1:Y:S01]  /*0960*/  SYNCS.EXCH.64 URZ, [UR4+0xf0], UR6 ;  /* 0x0000f00604ff75b2 */ /* 0x0006620008000100 */
[----:B------:R3:W1:Y:S01]  /*0970*/  SYNCS.EXCH.64 URZ, [UR4+0xd8], UR8 ;  /* 0x0000d80804ff75b2 */ /* 0x0006620008000100 */
[----:B------:R3:W1:Y:S01]  /*0980*/  SYNCS.EXCH.64 URZ, [UR4+0xf8], UR6 ;  /* 0x0000f80604ff75b2 */ /* 0x0006620008000100 */
[----:B------:R-:W-:Y:S01]  /*0990*/  NOP ;  /* 0x0000000000007918 */ /* 0x000fe20000000000 */
.L_x_11:
[----:B------:R-:W2:Y:S01]  /*09a0*/  SHFL.IDX PT, R0, R52, RZ, 0x1f ;  /* 0x00001fff34007589 */ /* 0x000ea200000e0000 */
[----:B------:R-:W-:Y:S01]  /*09b0*/  NOP ;  /* 0x0000000000007918 */ /* 0x000fe20000000000 */
[----:B--2---:R-:W-:-:S13]  /*09c0*/  ISETP.NE.AND P0, PT, R0, 0x3, PT ;  /* 0x000000030000780c */ /* 0x004fda0003f05270 */
[----:B------:R-:W-:Y:S05]  /*09d0*/  @P0 BRA `(.L_x_12) ;  /* 0x00000000002c0947 */ /* 0x000fea0003800000 */
[----:B---3--:R-:W-:Y:S01]  /*09e0*/  UMOV UR6, 0x400 ;  /* 0x0000040000067882 */ /* 0x008fe20000000000 */
[----:B------:R-:W-:Y:S01]  /*09f0*/  UMOV UR4, 0x20 ;  /* 0x0000002000047882 */ /* 0x000fe20000000000 */
[----:B------:R-:W-:Y:S02]  /*0a00*/  ULEA UR6, UR47, UR6, 0x18 ;  /* 0x000000062f067291 */ /* 0x000fe4000f8ec0ff */
[----:B------:R-:W-:-:S04]  /*0a10*/  UIADD3 UR4, UPT, UPT, -UR4, 0x100000, URZ ;  /* 0x0010000004047890 */ /* 0x000fc8000fffe1ff */
[----:B------:R-:W-:Y:S02]  /*0a20*/  USHF.L.U32 UR5, UR4, 0xb, URZ ;  /* 0x0000000b04057899 */ /* 0x000fe400080006ff */
[----:B------:R-:W-:Y:S01]  /*0a30*/  USHF.L.U32 UR4, UR4, 0x1, URZ ;  /* 0x0000000104047899 */ /* 0x000fe200080006ff */
[----:B------:R-:W-:Y:S01]  /*0a40*/  ELECT P0, URZ, PT ;  /* 0x0000000000ff782f */ /* 0x000fe20003800000 */
[----:B------:R-:W2:Y:S10]  /*0a50*/  FENCE.VIEW.ASYNC.S ;  /* 0x00000000000073c6 */ /* 0x000eb40000000000 */
[----:B--2---:R2:W3:Y:S01]  /*0a60*/  SYNCS.EXCH.64 URZ, [UR6+0x100], UR4 ;  /* 0x0001000406ff75b2 */ /* 0x0044e20008000100 */
[----:B------:R2:W1:Y:S01]  /*0a70*/  SYNCS.EXCH.64 URZ, [UR6+0x108], UR4 ;  /* 0x0001080406ff75b2 */ /* 0x0004620008000100 */
[----:B------:R-:W-:Y:S01]  /*0a80*/  NOP ;  /* 0x0000000000007918 */ /* 0x000fe20000000000 */
.L_x_12:
[----:B------:R-:W4:Y:S01]  /*0a90*/  SHFL.IDX PT, R0, R52, RZ, 0x1f ;  /* 0x00001fff34007589 */ /* 0x000f2200000e0000 */
[----:B------:R-:W-:Y:S01]  /*0aa0*/  NOP ;  /* 0x0000000000007918 */ /* 0x000fe20000000000 */
[----:B----4-:R-:W-:-:S13]  /*0ab0*/  ISETP.NE.AND P0, PT, R0, 0x4, PT ;  /* 0x000000040000780c */ /* 0x010fda0003f05270 */
[----:B------:R-:W-:Y:S05]  /*0ac0*/  @P0 BRA `(.L_x_13) ;  /* 0x0000000000480947 */ /* 0x000fea0003800000 */
[----:B--23--:R-:W-:Y:S01]  /*0ad0*/  UMOV UR4, 0x720 ;  /* 0x0000072000047882 */ /* 0x00cfe20000000000 */
[----:B------:R-:W-:Y:S01]  /*0ae0*/  UMOV UR6, 0x400 ;  /* 0x0000040000067882 */ /* 0x000fe20000000000 */
[----:B------:R-:W-:Y:S01]  /*0af0*/  USEL UR4, UR4, 0x620, UP4 ;  /* 0x0000062004047887 */ /* 0x000fe2000a000000 */
        /* <DEDUP_REMOVED lines=9> */
[----:B------:R-:W2:Y:S02]  /*0b90*/  FENCE.VIEW.ASYNC.S ;  /* 0x00000000000073c6 */ /* 0x000ea40000000000 */
[----:B--2---:R4:W2:Y:S08]  /*0ba0*/  SYNCS.EXCH.64 URZ, [UR6+0x110], UR8 ;  /* 0x0001100806ff75b2 */ /* 0x0048b00008000100 */
[----:B------:R4:W3:Y:S01]  /*0bb0*/  SYNCS.EXCH.64 URZ, [UR6+0x120], UR4 ;  /* 0x0001200406ff75b2 */ /* 0x0008e20008000100 */
[----:B------:R4:W1:Y:S01]  /*0bc0*/  SYNCS.EXCH.64 URZ, [UR6+0x118], UR8 ;  /* 0x0001180806ff75b2 */ /* 0x0008620008000100 */
[----:B------:R4:W1:Y:S02]  /*0bd0*/  SYNCS.EXCH.64 URZ, [UR6+0x128], UR4 ;  /* 0x0001280406ff75b2 */ /* 0x0008640008000100 */
[----:B----4-:R-:W-:Y:S01]  /*0be0*/  NOP ;  /* 0x0000000000007918 */ /* 0x010fe20000000000 */
.L_x_13:
[----:B------:R-:W4:Y:S01]  /*0bf0*/  SHFL.IDX PT, R0, R52, RZ, 0x1f ;  /* 0x00001fff34007589 */ /* 0x000f2200000e0000 */
[----:B------:R-:W-:Y:S01]  /*0c00*/  NOP ;  /* 0x0000000000007918 */ /* 0x000fe20000000000 */
[----:B----4-:R-:W-:-:S13]  /*0c10*/  ISETP.NE.AND P0, PT, R0, 0x5, PT ;  /* 0x000000050000780c */ /* 0x010fda0003f05270 */
[----:B------:R-:W-:Y:S05]  /*0c20*/  @P0 BRA `(.L_x_14) ;  /* 0x0000000000540947 */ /* 0x000fea0003800000 */
[----:B--23--:R-:W-:Y:S01]  /*0c30*/  UMOV UR4, 0x400 ;  /* 0x0000040000047882 */ /* 0x00cfe20000000000 */
        /* <DEDUP_REMOVED lines=14> */
[----:B------:R4:W1:Y:S01]  /*0d20*/  SYNCS.EXCH.64 URZ, [UR4+0x158], UR8 ;  /* 0x0001580804ff75b2 */ /* 0x0008620008000100 */
[----:B------:R4:W1:Y:S01]  /*0d30*/  SYNCS.EXCH.64 URZ, [UR4+0x140], UR6 ;  /* 0x0001400604ff75b2 */ /* 0x0008620008000100 */
[----:B------:R4:W1:Y:S01]  /*0d40*/  SYNCS.EXCH.64 URZ, [UR4+0x160], UR8 ;  /* 0x0001600804ff75b2 */ /* 0x0008620008000100 */
[----:B------:R4:W1:Y:S01]  /*0d50*/  SYNCS.EXCH.64 URZ, [UR4+0x148], UR6 ;  /* 0x0001480604ff75b2 */ /* 0x0008620008000100 */
[----:B------:R4:W1:Y:S02]  /*0d60*/  SYNCS.EXCH.64 URZ, [UR4+0x168], UR8 ;  /* 0x0001680804ff75b2 */ /* 0x0008640008000100 */
[----:B----4-:R-:W-:Y:S01]  /*0d70*/  NOP ;  /* 0x0000000000007918 */ /* 0x010fe20000000000 */
.L_x_14:
[----:B------:R-:W4:Y:S01]  /*0d80*/  SHFL.IDX PT, R0, R52, RZ, 0x1f ;  /* 0x00001fff34007589 */ /* 0x000f2200000e0000 */
[----:B------:R-:W-:Y:S01]  /*0d90*/  ISETP.NE.OR P1, PT, RZ, UR18, !P1 ;  /* 0x00000012ff007c0c */ /* 0x000fe2000cf25670 */
[----:B------:R-:W-:Y:S01]  /*0da0*/  NOP ;  /* 0x0000000000007918 */ /* 0x000fe20000000000 */
[----:B----4-:R-:W-:-:S13]  /*0db0*/  ISETP.NE.AND P0, PT, R0, 0x3, PT ;  /* 0x000000030000780c */ /* 0x010fda0003f05270 */
[----:B------:R-:W-:Y:S05]  /*0dc0*/  @P0 BRA `(.L_x_15) ;  /* 0x0000000000340947 */ /* 0x000fea0003800000 */
[----:B--23--:R-:W-:Y:S01]  /*0dd0*/  UMOV UR4, 0x400 ;  /* 0x0000040000047882 */ /* 0x00cfe20000000000 */
[----:B------:R-:W-:Y:S01]  /*0de0*/  UMOV UR6, 0x20 ;  /* 0x0000002000067882 */ /* 0x000fe20000000000 */
[----:B------:R-:W-:Y:S02]  /*0df0*/  ULEA UR4, UR47, UR4, 0x18 ;  /* 0x000000042f047291 */ /* 0x000fe4000f8ec0ff */
[----:B------:R-:W-:-:S04]  /*0e00*/  UIADD3 UR6, UPT, UPT, -UR6, 0x100000, URZ ;  /* 0x0010000006067890 */ /* 0x000fc8000fffe1ff */
[----:B------:R-:W-:Y:S02]  /*0e10*/  USHF.L.U32 UR7, UR6, 0xb, URZ ;  /* 0x0000000b06077899 */ /* 0x000fe400080006ff */
[----:B------:R-:W-:Y:S01]  /*0e20*/  USHF.L.U32 UR6, UR6, 0x1, URZ ;  /* 0x0000000106067899 */ /* 0x000fe200080006ff */
[----:B------:R-:W-:Y:S01]  /*0e30*/  ELECT P0, URZ, PT ;  /* 0x0000000000ff782f */ /* 0x000fe20003800000 */
[----:B------:R-:W2:Y:S10]  /*0e40*/  FENCE.VIEW.ASYNC.S ;  /* 0x00000000000073c6 */ /* 0x000eb40000000000 */
[----:B--2---:R4:W2:Y:S01]  /*0e50*/  SYNCS.EXCH.64 URZ, [UR4+0x170], UR6 ;  /* 0x0001700604ff75b2 */ /* 0x0048a20008000100 */
[----:B------:R4:W3:Y:S01]  /*0e60*/  SYNCS.EXCH.64 URZ, [UR4+0x180], UR6 ;  /* 0x0001800604ff75b2 */ /* 0x0008e20008000100 */
[----:B------:R4:W1:Y:S01]  /*0e70*/  SYNCS.EXCH.64 URZ, [UR4+0x178], UR6 ;  /* 0x0001780604ff75b2 */ /* 0x0008620008000100 */
[----:B------:R4:W1:Y:S02]  /*0e80*/  SYNCS.EXCH.64 URZ, [UR4+0x188], UR6 ;  /* 0x0001880604ff75b2 */ /* 0x0008640008000100 */
[----:B----4-:R-:W-:Y:S01]  /*0e90*/  NOP ;  /* 0x0000000000007918 */ /* 0x010fe20000000000 */
.L_x_15:
[----:B------:R-:W-:Y:S01]  /*0ea0*/  VOTEU.ALL UP0, P1 ;  /* 0x0000000000ff7886 */ /* 0x000fe20000800000 */
[----:B--23--:R-:W-:Y:S01]  /*0eb0*/  UMOV UR4, 0x20 ;  /* 0x0000002000047882 */ /* 0x00cfe20000000000 */
[----:B------:R-:W2:Y:S01]  /*0ec0*/  LDCU UR7, c[0x0][0x36c] ;  /* 0x00006d80ff0777ac */ /* 0x000ea20008000800 */
[----:B------:R-:W-:Y:S01]  /*0ed0*/  NOP ;  /* 0x0000000000007918 */ /* 0x000fe20000000000 */
[----:B------:R-:W-:Y:S01]  /*0ee0*/  LOP3.LUT R0, R65, 0x1f, RZ, 0xc0, !PT ;  /* 0x0000001f41007812 */ /* 0x000fe200078ec0ff */
[----:B------:R-:W-:Y:S01]  /*0ef0*/  @!UP0 UMOV UR6, 0x400 ;  /* 0x0000040000068882 */ /* 0x000fe20000000000 */
[----:B------:R-:W-:-:S04]  /*0f00*/  @!UP0 UIADD3 UR4, UPT, UPT, -UR4, 0x100000, URZ ;  /* 0x0010000004048890 */ /* 0x000fc8000fffe1ff */
[----:B------:R-:W-:Y:S02]  /*0f10*/  @!UP0 USHF.L.U32 UR5, UR4, 0xb, URZ ;  /* 0x0000000b04058899 */ /* 0x000fe400080006ff */
[----:B------:R-:W-:Y:S02]  /*0f20*/  @!UP0 USHF.L.U32 UR4, UR4, 0x1, URZ ;  /* 0x0000000104048899 */ /* 0x000fe400080006ff */
[----:B------:R-:W-:Y:S01]  /*0f30*/  @!UP0 ULEA UR6, UR47, UR6, 0x18 ;  /* 0x000000062f068291 */ /* 0x000fe2000f8ec0ff */
[----:B------:R-:W-:Y:S01]  /*0f40*/  VOTEU.ALL UP0, P1 ;  /* 0x0000000000ff7886 */ /* 0x000fe20000800000 */
[----:B------:R-:W-:Y:S02]  /*0f50*/  UISETP.NE.AND UP5, UPT, UR18, URZ, UPT ;  /* 0x000000ff1200728c */ /* 0x000fe4000bfa5270 */
[----:B--2---:R-:W-:Y:S01]  /*0f60*/  UISETP.EQ.U32.AND UP6, UPT, UR7, 0x1, UPT ;  /* 0x000000010700788c */ /* 0x004fe2000bfc2070 */
[----:B------:R-:W2:Y:S07]  /*0f70*/  FENCE.VIEW.ASYNC.S ;  /* 0x00000000000073c6 */ /* 0x000eae0000000000 */
[----:B--2---:R2:W3:Y:S01]  /*0f80*/  @!UP0 SYNCS.EXCH.64 URZ, [UR6+0x190], UR4 ;  /* 0x0001900406ff85b2 */ /* 0x0044e20008000100 */
[----:B------:R-:W-:Y:S05]  /*0f90*/  BRA.U !UP6, `(.L_x_16) ;  /* 0x000000010e087547 */ /* 0x000fea000b800000 */
[----:B-1-3--:R-:W-:Y:S01]  /*0fa0*/  UCGABAR_ARV ;  /* 0x00000000000079c7 */ /* 0x00afe20008000000 */
[----:B------:R-:W-:Y:S05]  /*0fb0*/  BRA `(.L_x_17) ;  /* 0x0000000000047947 */ /* 0x000fea0003800000 */
.L_x_16:
[----:B-1-3--:R-:W-:Y:S01]  /*0fc0*/  NOP ;  /* 0x0000000000007918 */ /* 0x00afe20000000000 */
.L_x_17:
[----:B------:R-:W1:Y:S01]  /*0fd0*/  S2UR UR31, SR_CTAID.X ;  /* 0x00000000001f79c3 */ /* 0x000e620000002500 */
[----:B------:R-:W-:-:S05]  /*0fe0*/  CS2R.32 R53, SR_CgaSize ;  /* 0x0000000000357805 */ /* 0x000fca0000008a00 */
[----:B------:R-:W-:-:S05]  /*0ff0*/  IMAD R53, R53, -0xa0, RZ ;  /* 0xffffff6035357824 */ /* 0x000fca00078e02ff */
[----:B--2---:R-:W-:-:S14]  /*1000*/  R2UR UR5, R53 ;  /* 0x00000000350572ca */ /* 0x004fdc00000e0000 */
[----:B------:R-:W2:Y:S01]  /*1010*/  LDCU UR5, c[0x0][UR5+0x2b0] ;  /* 0x00005600050577ac */ /* 0x000ea20008000800 */
[----:B------:R-:W-:-:S05]  /*1020*/  CS2R.32 R53, SR_CgaSize ;  /* 0x0000000000357805 */ /* 0x000fca0000008a00 */
[----:B------:R-:W-:-:S05]  /*1030*/  IMAD R53, R53, -0xa0, RZ ;  /* 0xffffff6035357824 */ /* 0x000fca00078e02ff */
[----:B------:R-:W-:-:S14]  /*1040*/  R2UR UR4, R53 ;  /* 0x00000000350472ca */ /* 0x000fdc00000e0000 */
[----:B------:R-:W3:Y:S01]  /*1050*/  LDCU UR4, c[0x0][UR4+0x2b4] ;  /* 0x00005680040477ac */ /* 0x000ee20008000800 */
[----:B------:R-:W4:Y:S01]  /*1060*/  S2UR UR30, SR_CTAID.Y ;  /* 0x00000000001e79c3 */ /* 0x000f220000002600 */
[----:B------:R-:W-:-:S05]  /*1070*/  CS2R.32 R53, SR_CgaSize ;  /* 0x0000000000357805 */ /* 0x000fca0000008a00 */
[----:B------:R-:W-:-:S05]  /*1080*/  IMAD R53, R53, -0xa0, RZ ;  /* 0xffffff6035357824 */ /* 0x000fca00078e02ff */
[----:B------:R-:W-:-:S14]  /*1090*/  R2UR UR7, R53 ;  /* 0x00000000350772ca */ /* 0x000fdc00000e0000 */
[----:B------:R-:W3:Y:S01]  /*10a0*/  LDCU UR7, c[0x0][UR7+0x2a4] ;  /* 0x00005480070777ac */ /* 0x000ee20008000800 */
[----:B------:R-:W-:-:S05]  /*10b0*/  CS2R.32 R53, SR_CgaSize ;  /* 0x0000000000357805 */ /* 0x000fca0000008a00 */
[----:B------:R-:W-:-:S05]  /*10c0*/  IMAD R53, R53, -0xa0, RZ ;  /* 0xffffff6035357824 */ /* 0x000fca00078e02ff */
[----:B------:R-:W-:-:S14]  /*10d0*/  R2UR UR63, R53 ;  /* 0x00000000353f72ca */ /* 0x000fdc00000e0000 */
[----:B------:R-:W3:Y:S01]  /*10e0*/  LDCU UR63, c[0x0][UR63+0x2a0] ;  /* 0x000054003f3f77ac */ /* 0x000ee20008000800 */
[----:B------:R-:W-:Y:S01]  /*10f0*/  UISETP.GT.U32.AND UP0, UPT, UR48, 0xffff, UPT ;  /* 0x0000ffff3000788c */ /* 0x000fe2000bf04070 */
[----:B------:R-:W3:Y:S01]  /*1100*/  LDCU UR19, c[0x0][0xb24] ;  /* 0x00016480ff1377ac */ /* 0x000ee20008000800 */
[----:B------:R-:W3:Y:S01]  /*1110*/  LDCU UR45, c[0x0][0xb24] ;  /* 0x00016480ff2d77ac */ /* 0x000ee20008000800 */
[----:B-1----:R-:W-:Y:S01]  /*1120*/  I2FP.F32.U32 R3, UR31 ;  /* 0x0000001f00037c45 */ /* 0x002fe20008201000 */
[----:B------:R-:W1:Y:S04]  /*1130*/  LDCU UR23, c[0x0][0xb30] ;  /* 0x00016600ff1777ac */ /* 0x000e680008000800 */
[----:B--2---:R-:W-:Y:S01]  /*1140*/  FMUL R3, R3, UR5 ;  /* 0x0000000503037c20 */ /* 0x004fe20008400000 */
[----:B------:R-:W-:Y:S01]  /*1150*/  USHF.L.U32 UR24, UR47, 0x8, URZ ;  /* 0x000000082f187899 */ /* 0x000fe200080006ff */
[----:B----4-:R-:W-:Y:S01]  /*1160*/  I2FP.F32.U32 R2, UR30 ;  /* 0x0000001e00027c45 */ /* 0x010fe20008201000 */
[----:B------:R-:W-:-:S03]  /*1170*/  USHF.L.U32 UR46, UR31, 0x6, URZ ;  /* 0x000000061f2e7899 */ /* 0x000fc600080006ff */
[----:B------:R-:W2:Y:S01]  /*1180*/  F2I.U32.TRUNC.NTZ R3, R3 ;  /* 0x0000000300037305 */ /* 0x000ea2000020f000 */
[----:B------:R-:W-:Y:S01]  /*1190*/  USEL UR21, UR48, 0xffff, !UP0 ;  /* 0x0000ffff30157887 */ /* 0x000fe2000c000000 */
[----:B---3--:R-:W-:-:S06]  /*11a0*/  FMUL R2, R2, UR4 ;  /* 0x0000000402027c20 */ /* 0x008fcc0008400000 */
[----:B------:R-:W3:Y:S01]  /*11b0*/  F2I.U32.TRUNC.NTZ R2, R2 ;  /* 0x0000000200027305 */ /* 0x000ee2000020f000 */
[----:B--2---:R-:W-:Y:S02]  /*11c0*/  R2UR UR4, R3 ;  /* 0x00000000030472ca */ /* 0x004fe400000e0000 */
[----:B------:R-:W-:Y:S02]  /*11d0*/  PRMT R3, RZ, 0x7610, R3 ;  /* 0x00007610ff037816 */ /* 0x000fe40000000003 */
[----:B---3--:R-:W-:Y:S02]  /*11e0*/  R2UR UR6, R2 ;  /* 0x00000000020672ca */ /* 0x008fe400000e0000 */
[----:B------:R-:W-:-:S07]  /*11f0*/  PRMT R2, RZ, 0x7610, R2 ;  /* 0x00007610ff027816 */ /* 0x000fce0000000002 */
[----:B------:R-:W-:-:S04]  /*1200*/  UIADD3 UR5, UPT, UPT, -UR4, URZ, URZ ;  /* 0x000000ff04057290 */ /* 0x000fc8000fffe1ff */
[----:B------:R-:W-:Y:S02]  /*1210*/  UIMAD UR63, UR63, UR5, UR31 ;  /* 0x000000053f3f72a4 */ /* 0x000fe4000f8e021f */
[----:B------:R-:W-:-:S04]  /*1220*/  UIADD3 UR4, UPT, UPT, -UR6, URZ, URZ ;  /* 0x000000ff06047290 */ /* 0x000fc8000fffe1ff */
[----:B------:R-:W-:-:S06]  /*1230*/  UIMAD UR4, UR7, UR4, UR30 ;  /* 0x00000004070472a4 */ /* 0x000fcc000f8e021e */
[----:B------:R-:W-:Y:S01]  /*1240*/  IMAD.U32 R53, RZ, RZ, UR4 ;  /* 0x00000004ff357e24 */ /* 0x000fe2000f8e00ff */
[----:B-1----:R-:W-:Y:S06]  /*1250*/  BRA.U UP5, `(.L_x_18) ;  /* 0x0000000105687547 */ /* 0x002fec000b800000 */
[----:B------:R-:W-:Y:S01]  /*1260*/  R2UR UR4, R53 ;  /* 0x00000000350472ca */ /* 0x000fe200000e0000 */
[----:B------:R-:W-:-:S12]  /*1270*/  ULOP3.LUT UR5, UR63, 0x4, URZ, 0x3c, !UPT ;  /* 0x000000043f057892 */ /* 0x000fd8000f8e3cff */
[----:B------:R-:W-:Y:S02]  /*1280*/  UISETP.NE.AND UP0, UPT, UR4, URZ, UPT ;  /* 0x000000ff0400728c */ /* 0x000fe4000bf05270 */
[----:B------:R-:W-:Y:S02]  /*1290*/  ULOP3.LUT UR4, UR63, 0x2, URZ, 0x3c, !UPT ;  /* 0x000000023f047892 */ /* 0x000fe4000f8e3cff */
[----:B------:R-:W-:-:S04]  /*12a0*/  UISETP.GT.U32.AND UP2, UPT, UR63, 0x1, UP0 ;  /* 0x000000013f00788c */ /* 0x000fc80008744070 */
[----:B------:R-:W-:Y:S02]  /*12b0*/  USEL UR8, URZ, 0x1, UP2 ;  /* 0x00000001ff087887 */ /* 0x000fe40009000000 */
[----:B------:R-:W-:Y:S02]  /*12c0*/  USEL UR7, URZ, 0x2, UP2 ;  /* 0x00000002ff077887 */ /* 0x000fe40009000000 */
[----:B------:R-:W-:Y:S02]  /*12d0*/  UISETP.GT.U32.AND UP2, UPT, UR4, 0x1, UP0 ;  /* 0x000000010400788c */ /* 0x000fe40008744070 */
[----:B------:R-:W-:Y:S02]  /*12e0*/  ULOP3.LUT UR4, UR63, 0x6, URZ, 0x3c, !UPT ;  /* 0x000000063f047892 */ /* 0x000fe4000f8e3cff */
[----:B------:R-:W-:Y:S02]  /*12f0*/  USEL UR6, URZ, 0x4, UP2 ;  /* 0x00000004ff067887 */ /* 0x000fe40009000000 */
[----:B------:R-:W-:-:S02]  /*1300*/  USEL UR9, URZ, 0x8, UP2 ;  /* 0x00000008ff097887 */ /* 0x000fc40009000000 */
[----:B------:R-:W-:Y:S02]  /*1310*/  UISETP.GT.U32.AND UP2, UPT, UR5, 0x1, UP0 ;  /* 0x000000010500788c */ /* 0x000fe40008744070 */
[----:B------:R-:W-:Y:S02]  /*1320*/  UISETP.GT.U32.AND UP0, UPT, UR4, 0x1, UP0 ;  /* 0x000000010400788c */ /* 0x000fe40008704070 */
[----:B------:R-:W-:Y:S02]  /*1330*/  USEL UR4, URZ, 0x10, UP2 ;  /* 0x00000010ff047887 */ /* 0x000fe40009000000 */
[----:B------:R-:W-:Y:S02]  /*1340*/  UIADD3 UR5, UPT, UPT, UR6, UR7, UR8 ;  /* 0x0000000706057290 */ /* 0x000fe4000fffe008 */
[----:B------:R-:W-:Y:S02]  /*1350*/  USEL UR7, URZ, 0x40, UP0 ;  /* 0x00000040ff077887 */ /* 0x000fe40008000000 */
[----:B------:R-:W-:-:S02]  /*1360*/  USEL UR8, URZ, 0x20, UP2 ;  /* 0x00000020ff087887 */ /* 0x000fc40009000000 */
[----:B------:R-:W-:Y:S02]  /*1370*/  UIADD3 UR5, UPT, UPT, UR4, UR5, UR9 ;  /* 0x0000000504057290 */ /* 0x000fe4000fffe009 */
[----:B------:R-:W-:Y:S02]  /*1380*/  ULOP3.LUT UR4, UR63, 0xfffffffe, URZ, 0xc0, !UPT ;  /* 0xfffffffe3f047892 */ /* 0x000fe4000f8ec0ff */
[----:B------:R-:W-:Y:S02]  /*1390*/  USEL UR6, URZ, 0x80, UP0 ;  /* 0x00000080ff067887 */ /* 0x000fe40008000000 */
[----:B------:R-:W-:-:S03]  /*13a0*/  UIADD3 UR5, UPT, UPT, UR7, UR5, UR8 ;  /* 0x0000000507057290 */ /* 0x000fc6000fffe008 */
[----:B------:R-:W-:Y:S01]  /*13b0*/  UMOV UR7, 0x3 ;  /* 0x0000000300077882 */ /* 0x000fe20000000000 */
[----:B------:R-:W-:Y:S02]  /*13c0*/  UIADD3 UR5, UPT, UPT, UR5, UR6, URZ ;  /* 0x0000000605057290 */ /* 0x000fe4000fffe0ff */
[----:B------:R-:W-:-:S04]  /*13d0*/  USHF.L.U32 UR4, UR7, UR4, URZ ;  /* 0x0000000407047299 */ /* 0x000fc800080006ff */
[----:B------:R-:W-:Y:S02]  /*13e0*/  MOV R3, UR5 ;  /* 0x0000000500037c02 */ /* 0x000fe40008000f00 */
[----:B------:R-:W-:-:S07]  /*13f0*/  IMAD.U32 R2, RZ, RZ, UR4 ;  /* 0x00000004ff027e24 */ /* 0x000fce000f8e00ff */
.L_x_18:
[----:B------:R-:W1:Y:S01]  /*1400*/  S2UR UR36, SR_CTAID.Z ;  /* 0x00000000002479c3 */ /* 0x000e620000002700 */
[----:B------:R-:W-:Y:S01]  /*1410*/  UISETP.GE.AND UP0, UPT, UR19, 0x1, UPT ;  /* 0x000000011300788c */ /* 0x000fe2000bf06270 */
[----:B------:R-:W-:-:S08]  /*1420*/  UMOV UR25, 0x55 ;  /* 0x0000005500197882 */ /* 0x000fd00000000000 */
[----:B------:R-:W-:Y:S05]  /*1430*/  BRA.U !UP0, `(.L_x_19) ;  /* 0x0000000108d07547 */ /* 0x000fea000b800000 */
[----:B------:R-:W2:Y:S01]  /*1440*/  LDCU.128 UR12, c[0x0][0xb10] ;  /* 0x00016200ff0c77ac */ /* 0x000ea20008000c00 */
[----:B------:R-:W3:Y:S01]  /*1450*/  LDCU UR6, c[0x0][0x370] ;  /* 0x00006e00ff0677ac */ /* 0x000ee20008000800 */
[----:B------:R-:W4:Y:S01]  /*1460*/  LDCU UR7, c[0x0][0x374] ;  /* 0x00006e80ff0777ac */ /* 0x000f220008000800 */
[----:B------:R-:W1:Y:S01]  /*1470*/  LDCU UR20, c[0x0][0xb0c] ;  /* 0x00016180ff1477ac */ /* 0x000e620008000800 */
[----:B------:R-:W1:Y:S01]  /*1480*/  LDCU UR22, c[0x0][0xb20] ;  /* 0x00016400ff1677ac */ /* 0x000e620008000800 */
[----:B------:R-:W1:Y:S01]  /*1490*/  LDCU.64 UR8, c[0x0][0xb28] ;  /* 0x00016500ff0877ac */ /* 0x000e620008000a00 */
[----:B--2---:R-:W-:Y:S02]  /*14a0*/  UISETP.NE.AND UP3, UPT, UR14, 0x1, UPT ;  /* 0x000000010e00788c */ /* 0x004fe4000bf65270 */
[----:B----4-:R-:W-:Y:S02]  /*14b0*/  UIMAD.WIDE.U32 UR10, UR7, UR15, URZ ;  /* 0x0000000f070a72a5 */ /* 0x010fe4000f8e00ff */
[----:B---3--:R-:W-:-:S02]  /*14c0*/  UIMAD.WIDE.U32 UR16, UR6, UR12, URZ ;  /* 0x0000000c061072a5 */ /* 0x008fc4000f8e00ff */
[----:B-1----:R-:W-:Y:S02]  /*14d0*/  UISETP.NE.AND UP0, UPT, UR20, 0x1, UPT ;  /* 0x000000011400788c */ /* 0x002fe4000bf05270 */
[----:B------:R-:W-:Y:S01]  /*14e0*/  UIMAD.WIDE.U32 UR4, UR31, UR12, URZ ;  /* 0x0000000c1f0472a5 */ /* 0x000fe2000f8e00ff */
[----:B------:R-:W-:Y:S02]  /*14f0*/  UMOV UR10, UR11 ;  /* 0x0000000b000a7c82 */ /* 0x000fe40008000000 */
[----:B------:R-:W-:Y:S01]  /*1500*/  UMOV UR16, UR17 ;  /* 0x0000001100107c82 */ /* 0x000fe20008000000 */
[----:B------:R-:W-:Y:S02]  /*1510*/  @UP3 USHF.R.U32.HI UR7, URZ, UR22, UR10 ;  /* 0x00000016ff073299 */ /* 0x000fe4000801160a */
[----:B------:R-:W-:Y:S02]  /*1520*/  UISETP.NE.AND UP2, UPT, UR19, 0x1, UPT ;  /* 0x000000011300788c */ /* 0x000fe4000bf45270 */
[----:B------:R-:W-:-:S02]  /*1530*/  USHF.R.U32.HI UR5, URZ, UR13, UR5 ;  /* 0x0000000dff057299 */ /* 0x000fc40008011605 */
[----:B------:R-:W-:Y:S02]  /*1540*/  @UP0 USHF.R.U32.HI UR6, URZ, UR13, UR16 ;  /* 0x0000000dff060299 */ /* 0x000fe40008011610 */
[----:B------:R-:W-:Y:S02]  /*1550*/  UIMAD.WIDE.U32 UR12, UR30, UR15, URZ ;  /* 0x0000000f1e0c72a5 */ /* 0x000fe4000f8e00ff */
[----:B------:R-:W-:Y:S02]  /*1560*/  UIMAD.WIDE.U32 UR10, UR7, UR8, URZ ;  /* 0x00000008070a72a5 */ /* 0x000fe4000f8e00ff */
[----:B------:R-:W-:Y:S02]  /*1570*/  UIMAD.WIDE.U32 UR16, UR6, UR8, URZ ;  /* 0x00000008061072a5 */ /* 0x000fe4000f8e00ff */
[----:B------:R-:W-:Y:S01]  /*1580*/  USEL UR5, UR31, UR5, !UP0 ;  /* 0x000000051f057287 */ /* 0x000fe2000c000000 */
[----:B------:R-:W-:Y:S02]  /*1590*/  UMOV UR4, UR13 ;  /* 0x0000000d00047c82 */ /* 0x000fe40008000000 */
[----:B------:R-:W-:Y:S01]  /*15a0*/  UMOV UR10, UR11 ;  /* 0x0000000b000a7c82 */ /* 0x000fe20008000000 */
[----:B------:R-:W-:-:S02]  /*15b0*/  USHF.R.U32.HI UR4, URZ, UR22, UR4 ;  /* 0x00000016ff047299 */ /* 0x000fc40008011604 */
[----:B------:R-:W-:Y:S01]  /*15c0*/  @UP2 USHF.R.U32.HI UR7, URZ, UR9, UR10 ;  /* 0x00000009ff072299 */ /* 0x000fe2000801160a */
[----:B------:R-:W-:Y:S01]  /*15d0*/  UMOV UR16, UR17 ;  /* 0x0000001100107c82 */ /* 0x000fe20008000000 */
[----:B------:R-:W-:Y:S02]  /*15e0*/  USEL UR4, UR30, UR4, !UP3 ;  /* 0x000000041e047287 */ /* 0x000fe4000d800000 */
[----:B------:R-:W-:Y:S02]  /*15f0*/  @UP2 USHF.R.U32.HI UR6, URZ, UR9, UR16 ;  /* 0x00000009ff062299 */ /* 0x000fe40008011610 */
[----:B------:R-:W-:Y:S02]  /*1600*/  UIMAD UR7, UR7, UR19, URZ ;  /* 0x00000013070772a4 */ /* 0x000fe4000f8e02ff */
[----:B------:R-:W-:Y:S02]  /*1610*/  UIMAD UR12, UR6, UR19, URZ ;  /* 0x00000013060c72a4 */ /* 0x000fe4000f8e02ff */
[----:B------:R-:W-:-:S02]  /*1620*/  UISETP.GE.AND UP0, UPT, UR4, UR7, UPT ;  /* 0x000000070400728c */ /* 0x000fc4000bf06270 */
[----:B------:R-:W-:Y:S02]  /*1630*/  UIMAD.WIDE.U32 UR10, UR4, UR8, URZ ;  /* 0x00000008040a72a5 */ /* 0x000fe4000f8e00ff */
[----:B------:R-:W-:Y:S02]  /*1640*/  UISETP.GE.OR UP0, UPT, UR5, UR12, UP0 ;  /* 0x0000000c0500728c */ /* 0x000fe40008706670 */
[----:B------:R-:W-:Y:S02]  /*1650*/  UIMAD.WIDE.U32 UR12, UR5, UR8, URZ ;  /* 0x00000008050c72a5 */ /* 0x000fe4000f8e00ff */
[----:B------:R-:W-:Y:S01]  /*1660*/  UIADD3 UR10, UPT, UPT, -UR4, URZ, URZ ;  /* 0x000000ff040a7290 */ /* 0x000fe2000fffe1ff */
[----:B------:R-:W-:Y:S01]  /*1670*/  UMOV UR8, UR11 ;  /* 0x0000000b00087c82 */ /* 0x000fe20008000000 */
[----:B------:R-:W-:Y:S02]  /*1680*/  UIADD3 UR11, UPT, UPT, -UR5, URZ, URZ ;  /* 0x000000ff050b7290 */ /* 0x000fe4000fffe1ff */
[----:B------:R-:W-:-:S03]  /*1690*/  USHF.R.U32.HI UR8, URZ, UR9, UR8 ;  /* 0x00000009ff087299 */ /* 0x000fc60008011608 */
[----:B------:R-:W-:Y:S01]  /*16a0*/  @!UP0 UMOV UR7, UR13 ;  /* 0x0000000d00078c82 */ /* 0x000fe20008000000 */
[----:B------:R-:W-:Y:S02]  /*16b0*/  UIMAD UR30, UR14, UR10, UR30 ;  /* 0x0000000a0e1e72a4 */ /* 0x000fe4000f8e021e */
[----:B------:R-:W-:Y:S02]  /*16c0*/  USEL UR8, UR4, UR8, !UP2 ;  /* 0x0000000804087287 */ /* 0x000fe4000d000000 */
[----:B------:R-:W-:Y:S02]  /*16d0*/  @!UP0 USHF.R.U32.HI UR7, URZ, UR9, UR7 ;  /* 0x00000009ff078299 */ /* 0x000fe40008011607 */
[----:B------:R-:W-:Y:S02]  /*16e0*/  UIADD3 UR9, UPT, UPT, -UR8, URZ, URZ ;  /* 0x000000ff08097290 */ /* 0x000fe4000fffe1ff */
[----:B------:R-:W-:Y:S02]  /*16f0*/  @!UP0 USEL UR7, UR5, UR7, !UP2 ;  /* 0x0000000705078287 */ /* 0x000fe4000d000000 */
[----:B------:R-:W-:-:S02]  /*1700*/  UIMAD UR9, UR19, UR9, UR4 ;  /* 0x00000009130972a4 */ /* 0x000fc4000f8e0204 */
[----:B------:R-:W-:Y:S02]  /*1710*/  @!UP0 UIADD3 UR8, UPT, UPT, UR8, -UR7, URZ ;  /* 0x8000000708088290 */ /* 0x000fe4000fffe0ff */
[----:B------:R-:W-:Y:S02]  /*1720*/  @!UP0 UIMAD UR6, UR9, UR6, UR7 ;  /* 0x00000006090682a4 */ /* 0x000fe4000f8e0207 */
[----:B------:R-:W-:Y:S02]  /*1730*/  @!UP0 UIMAD UR4, UR8, UR19, UR5 ;  /* 0x00000013080482a4 */ /* 0x000fe4000f8e0205 */
[----:B------:R-:W-:Y:S02]  /*1740*/  UIMAD UR31, UR20, UR11, UR31 ;  /* 0x0000000b141f72a4 */ /* 0x000fe4000f8e021f */
[----:B------:R-:W-:Y:S01]  /*1750*/  UIMAD UR30, UR4, UR14, UR30 ;  /* 0x0000000e041e72a4 */ /* 0x000fe2000f8e021e */
[----:B------:R-:W-:Y:S02]  /*1760*/  @!UP0 UMOV UR5, UR6 ;  /* 0x0000000600058c82 */ /* 0x000fe40008000000 */
[----:B------:R-:W-:-:S12]  /*1770*/  UIMAD UR31, UR5, UR20, UR31 ;  /* 0x00000014051f72a4 */ /* 0x000fd8000f8e021f */
.L_x_19:
[----:B------:R-:W-:Y:S02]  /*1780*/  UISETP.NE.AND UP2, UPT, UR23, 0x1, UPT ;  /* 0x000000011700788c */ /* 0x000fe4000bf45270 */
[----:B------:R-:W-:Y:S02]  /*1790*/  ULOP3.LUT UR21, UR21, 0xffff, URZ, 0xc0, !UPT ;  /* 0x0000ffff15157892 */ /* 0x000fe4000f8ec0ff */
[----:B------:R-:W-:Y:S02]  /*17a0*/  UISETP.NE.AND UP0, UPT, UR18, 0x2, UPT ;  /* 0x000000021200788c */ /* 0x000fe4000bf05270 */
[----:B------:R-:W-:Y:S02]  /*17b0*/  ULOP3.LUT UR24, UR24, 0x600, URZ, 0xc0, !UPT ;  /* 0x0000060018187892 */ /* 0x000fe4000f8ec0ff */
[----:B------:R-:W-:Y:S02]  /*17c0*/  ULOP3.LUT UR46, UR46, 0x40, URZ, 0xc0, !UPT ;  /* 0x000000402e2e7892 */ /* 0x000fe4000f8ec0ff */
[----:B------:R-:W-:Y:S01]  /*17d0*/  USHF.L.U32 UR21, UR25, UR21, URZ ;  /* 0x0000001519157299 */ /* 0x000fe200080006ff */
[----:B------:R-:W-:Y:S11]  /*17e0*/  BRA.U UP2, `(.L_x_20) ;  /* 0x0000000102407547 */ /* 0x000ff6000b800000 */
[----:B------:R-:W2:Y:S01]  /*17f0*/  LDCU.128 UR8, c[0x0][0xb10] ;  /* 0x00016200ff0877ac */ /* 0x000ea20008000c00 */
[----:B------:R-:W3:Y:S01]  /*1800*/  LDCU UR12, c[0x0][0xb0c] ;  /* 0x00016180ff0c77ac */ /* 0x000ee20008000800 */
[----:B------:R-:W4:Y:S01]  /*1810*/  LDCU UR13, c[0x0][0xb20] ;  /* 0x00016400ff0d77ac */ /* 0x000f220008000800 */
[----:B--2---:R-:W-:Y:S02]  /*1820*/  UIMAD.WIDE.U32 UR4, UR31, UR8, URZ ;  /* 0x000000081f0472a5 */ /* 0x004fe4000f8e00ff */
[----:B------:R-:W-:Y:S02]  /*1830*/  UIMAD.WIDE.U32 UR6, UR30, UR11, URZ ;  /* 0x0000000b1e0672a5 */ /* 0x000fe4000f8e00ff */
[----:B---3--:R-:W-:Y:S02]  /*1840*/  UISETP.NE.AND UP2, UPT, UR12, 0x1, UPT ;  /* 0x000000010c00788c */ /* 0x008fe4000bf45270 */
[----:B------:R-:W-:-:S03]  /*1850*/  USHF.R.U32.HI UR5, URZ, UR9, UR5 ;  /* 0x00000009ff057299 */ /* 0x000fc60008011605 */
[----:B------:R-:W-:Y:S01]  /*1860*/  UMOV UR4, UR7 ;  /* 0x0000000700047c82 */ /* 0x000fe20008000000 */
[----:B------:R-:W-:Y:S02]  /*1870*/  USEL UR5, UR31, UR5, !UP2 ;  /* 0x000000051f057287 */ /* 0x000fe4000d000000 */
[----:B------:R-:W-:Y:S02]  /*1880*/  UISETP.NE.AND UP2, UPT, UR10, 0x1, UPT ;  /* 0x000000010a00788c */ /* 0x000fe4000bf45270 */
[----:B----4-:R-:W-:-:S04]  /*1890*/  USHF.R.U32.HI UR4, URZ, UR13, UR4 ;  /* 0x0000000dff047299 */ /* 0x010fc80008011604 */
[----:B------:R-:W-:-:S04]  /*18a0*/  USEL UR4, UR30, UR4, !UP2 ;  /* 0x000000041e047287 */ /* 0x000fc8000d000000 */
[----:B------:R-:W-:Y:S02]  /*18b0*/  UIADD3 UR6, UPT, UPT, UR5, -UR4, URZ ;  /* 0x8000000405067290 */ /* 0x000fe4000fffe0ff */
[----:B------:R-:W-:Y:S02]  /*18c0*/  UIADD3 UR4, UPT, UPT, -UR5, UR4, URZ ;  /* 0x0000000405047290 */ /* 0x000fe4000fffe1ff */
[----:B------:R-:W-:Y:S02]  /*18d0*/  UIMAD UR30, UR6, UR10, UR30 ;  /* 0x0000000a061e72a4 */ /* 0x000fe4000f8e021e */
[----:B------:R-:W-:-:S12]  /*18e0*/  UIMAD UR31, UR4, UR12, UR31 ;  /* 0x0000000c041f72a4 */ /* 0x000fd8000f8e021f */
.L_x_20:
[----:B------:R-:W-:Y:S05]  /*18f0*/  BRA.U !UP6, `(.L_x_21) ;  /* 0x000000010e0c7547 */ /* 0x000fea000b800000 */
[----:B------:R-:W-:Y:S01]  /*1900*/  UCGABAR_WAIT ;  /* 0x0000000000007dc7 */ /* 0x000fe20008000000 */
[----:B------:R-:W-:Y:S01]  /*1910*/  CCTL.IVALL ;  /* 0x00000000ff00798f */ /* 0x000fe20002000000 */
[----:B------:R-:W-:Y:S05]  /*1920*/  BRA `(.L_x_22) ;  /* 0x0000000000047947 */ /* 0x000fea0003800000 */
.L_x_21:
[----:B------:R-:W-:Y:S06]  /*1930*/  BAR.SYNC.DEFER_BLOCKING 0x0 ;  /* 0x0000000000007b1d */ /* 0x000fec0000010000 */
.L_x_22:
[----:B------:R-:W-:Y:S05]  /*1940*/  BRA.U UP0, `(.L_x_23) ;  /* 0x0000001900007547 */ /* 0x000fea000b800000 */
[----:B------:R-:W2:Y:S01]  /*1950*/  LDCU UR6, c[0x0][0x38c] ;  /* 0x00007180ff0677ac */ /* 0x000ea20008000800 */
[----:B------:R-:W-:Y:S01]  /*1960*/  PLOP3.LUT P1, PT, PT, PT, UP4, 0x80, 0x8 ;  /* 0x000000000008781c */ /* 0x000fe20003f2f048 */
[----:B------:R-:W-:Y:S01]  /*1970*/  IMAD.MOV.U32 R12, RZ, RZ, 0x1 ;  /* 0x00000001ff0c7424 */ /* 0x000fe200078e00ff */
[----:B------:R-:W-:Y:S02]  /*1980*/  ISETP.NE.AND P2, PT, R0, RZ, P3 ;  /* 0x000000ff0000720c */ /* 0x000fe40001f45270 */
[----:B------:R-:W-:Y:S02]  /*1990*/  CS2R R10, SRZ ;  /* 0x00000000000a7805 */ /* 0x000fe4000001ff00 */
[----:B------:R-:W-:Y:S01]  /*19a0*/  PLOP3.LUT P1, PT, P1, PT, PT, 0x8, 0x80 ;  /* 0x000000000080781c */ /* 0x000fe20000f2e170 */
[----:B------:R-:W-:Y:S01]  /*19b0*/  IMAD.MOV.U32 R9, RZ, RZ, RZ ;  /* 0x000000ffff097224 */ /* 0x000fe200078e00ff */
[----:B------:R-:W3:Y:S01]  /*19c0*/  LDCU UR39, c[0x0][0x370] ;  /* 0x00006e00ff2777ac */ /* 0x000ee20008000800 */
[----:B------:R-:W-:Y:S01]  /*19d0*/  IMAD.MOV.U32 R8, RZ, RZ, 0x1 ;  /* 0x00000001ff087424 */ /* 0x000fe200078e00ff */
[----:B------:R-:W4:Y:S01]  /*19e0*/  LDCU.64 UR26, c[0x0][0x348] ;  /* 0x00006900ff1a77ac */ /* 0x000f220008000a00 */
[----:B------:R-:W-:Y:S01]  /*19f0*/  ULEA.HI UR43, UR24, UR46, URZ, 0x1b ;  /* 0x0000002e182b7291 */ /* 0x000fe2000f8fd8ff */
[----:B------:R-:W1:Y:S01]  /*1a00*/  LDCU UR38, c[0x0][0x374] ;  /* 0x00006e80ff2677ac */ /* 0x000e620008000800 */
[----:B--2---:R-:W-:-:S02]  /*1a10*/  UIADD3 UR5, UPT, UPT, UR6, 0x1f, URZ ;  /* 0x0000001f06057890 */ /* 0x004fc4000fffe0ff */
[----:B------:R-:W-:Y:S02]  /*1a20*/  UIADD3 UR48, UPT, UPT, UR6, 0x3e, URZ ;  /* 0x0000003e06307890 */ /* 0x000fe4000fffe0ff */
[----:B------:R-:W-:-:S04]  /*1a30*/  USHF.R.S32.HI UR4, URZ, 0x1f, UR5 ;  /* 0x0000001fff047899 */ /* 0x000fc80008011405 */
[----:B------:R-:W-:Y:S02]  /*1a40*/  ULEA.HI UR4, UR4, UR5, URZ, 0x5 ;  /* 0x0000000504047291 */ /* 0x000fe4000f8f28ff */
[----:B------:R-:W-:Y:S02]  /*1a50*/  UIADD3 UR5, UPT, UPT, UR6, -0x1, URZ ;  /* 0xffffffff06057890 */ /* 0x000fe4000fffe0ff */
[----:B------:R-:W-:Y:S02]  /*1a60*/  USHF.R.S32.HI UR41, URZ, 0x5, UR4 ;  /* 0x00000005ff297899 */ /* 0x000fe40008011404 */
[----:B------:R-:W-:Y:S02]  /*1a70*/  UISETP.GE.U32.AND UP1, UPT, UR5, -0x3f, UPT ;  /* 0xffffffc10500788c */ /* 0x000fe4000bf26070 */
[----:B------:R-:W-:Y:S01]  /*1a80*/  UISETP.LT.U32.AND UP0, UPT, UR41, 0xc, UPT ;  /* 0x0000000c2900788c */ /* 0x000fe2000bf01070 */
[----:B------:R-:W-:-:S03]  /*1a90*/  UMOV UR5, URZ ;  /* 0x000000ff00057c82 */ /* 0x000fc60008000000 */
[----:B------:R-:W-:Y:S02]  /*1aa0*/  USEL UR40, UR41, 0xc, UP0 ;  /* 0x0000000c29287887 */ /* 0x000fe40008000000 */
[----:B------:R-:W-:Y:S02]  /*1ab0*/  UISETP.NE.AND UP0, UPT, UR18, URZ, UPT ;  /* 0x000000ff1200728c */ /* 0x000fe4000bf05270 */
[----:B------:R-:W-:Y:S02]  /*1ac0*/  UIADD3 UR4, UPT, UPT, UR40, -0x1, URZ ;  /* 0xffffffff28047890 */ /* 0x000fe4000fffe0ff */
[----:B------:R-:W-:Y:S02]  /*1ad0*/  @UP1 UIADD3 UR4, UPT, UPT, UR40, URZ, URZ ;  /* 0x000000ff28041290 */ /* 0x000fe4000fffe0ff */
[----:B------:R-:W-:Y:S02]  /*1ae0*/  USEL UR25, UR55, 0x2, UP0 ;  /* 0x0000000237197887 */ /* 0x000fe40008000000 */
[----:B------:R-:W-:-:S02]  /*1af0*/  UIADD3 UR44, UPT, UPT, UR41, -UR40, URZ ;  /* 0x80000028292c7290 */ /* 0x000fc4000fffe0ff */
[----:B------:R-:W-:Y:S02]  /*1b00*/  UIADD3 UR28, UPT, UPT, UR4, 0x1, URZ ;  /* 0x00000001041c7890 */ /* 0x000fe4000fffe0ff */
[----:B-1-34-:R-:W-:-:S12]  /*1b10*/  UIADD3 UR42, UPT, UPT, -UR4, URZ, URZ ;  /* 0x000000ff042a7290 */ /* 0x01afd8000fffe1ff */
.L_x_43:
[----:B------:R-:W-:Y:S01]  /*1b20*/  UISETP.NE.AND UP0, UPT, UR47, URZ, UPT ;  /* 0x000000ff2f00728c */ /* 0x000fe2000bf05270 */
[----:B------:R-:W1:Y:S08]  /*1b30*/  S2UR UR47, SR_CgaCtaId ;  /* 0x00000000002f79c3 */ /* 0x000e700000008800 */
[----:B------:R-:W-:Y:S05]  /*1b40*/  BRA.U UP0, `(.L_x_24) ;  /* 0x0000000100347547 */ /* 0x000fea000b800000 */
[----:B------:R-:W2:Y:S01]  /*1b50*/  S2R R0, SR_CgaCtaId ;  /* 0x0000000000007919 */ /* 0x000ea20000008800 */
[----:B------:R-:W-:-:S04]  /*1b60*/  MOV R2, 0x400 ;  /* 0x0000040000027802 */ /* 0x000fc80000000f00 */
[----:B--2---:R-:W-:Y:S02]  /*1b70*/  LEA R0, R0, R2, 0x18 ;  /* 0x0000000200007211 */ /* 0x004fe400078ec0ff */
[----:B------:R-:W-:-:S03]  /*1b80*/  SHF.L.U32 R2, R8, 0x1f, RZ ;  /* 0x0000001f08027819 */ /* 0x000fc600000006ff */
[----:B------:R-:W-:-:S04]  /*1b90*/  IMAD R0, R9, 0x8, R0 ;  /* 0x0000000809007824 */ /* 0x000fc800078e0200 */
[----:B------:R-:W2:Y:S02]  /*1ba0*/  SYNCS.PHASECHK.TRANS64.TRYWAIT P0, [R0+URZ+0x180], R2 ;  /* 0x00018002000075a7 */ /* 0x000ea400080011ff */
[----:B--2---:R-:W-:Y:S05]  /*1bb0*/  @!P0 BRA `(.L_x_25) ;  /* 0x00000074001c8947 */ /* 0x004fea0003800000 */
.L_x_158:
[----:B------:R-:W-:Y:S01]  /*1bc0*/  VIADD R9, R9, 0x1 ;  /* 0x0000000109097836 */ /* 0x000fe20000000000 */
[----:B------:R2:W-:Y:S04]  /*1bd0*/  SYNCS.ARRIVE.TRANS64.A1T0 RZ, [R0+URZ+0x170], RZ ;  /* 0x000170ff00ff79a7 */ /* 0x0005e800081000ff */
[----:B------:R-:W-:-:S04]  /*1be0*/  ISETP.NE.AND P0, PT, R9, 0x2, PT ;  /* 0x000000020900780c */ /* 0x000fc80003f05270 */
[----:B------:R-:W-:Y:S02]  /*1bf0*/  SEL R9, R9, RZ, P0 ;  /* 0x000000ff09097207 */ /* 0x000fe40000000000 */
[----:B--2---:R-:W-:-:S04]  /*1c00*/  SEL R0, RZ, 0x1, P0 ;  /* 0x00000001ff007807 */ /* 0x004fc80000000000 */
[----:B------:R-:W-:-:S07]  /*1c10*/  LOP3.LUT R8, R8, R0, RZ, 0x3c, !PT ;  /* 0x0000000008087212 */ /* 0x000fce00078e3cff */
.L_x_24:
[----:B------:R-:W-:Y:S01]  /*1c20*/  UMOV UR6, 0x400 ;  /* 0x0000040000067882 */ /* 0x000fe20000000000 */
[----:B------:R-:W-:Y:S01]  /*1c30*/  UISETP.GE.U32.AND UP0, UPT, UR48, 0x3f, UPT ;  /* 0x0000003f3000788c */ /* 0x000fe2000bf06070 */
[----:B------:R-:W-:Y:S01]  /*1c40*/  SHF.L.U32 R0, R12, 0x1f, RZ ;  /* 0x0000001f0c007819 */ /* 0x000fe200000006ff */
[----:B-1----:R-:W-:Y:S02]  /*1c50*/  ULEA UR6, UR47, UR6, 0x18 ;  /* 0x000000062f067291 */ /* 0x002fe4000f8ec0ff */
[----:B------:R-:W-:Y:S02]  /*1c60*/  ULEA UR11, UR30, UR43, 0x7 ;  /* 0x0000002b1e0b7291 */ /* 0x000fe4000f8e38ff */
[----:B------:R-:W-:Y:S01]  /*1c70*/  ULEA UR4, UR5, UR6, 0x3 ;  /* 0x0000000605047291 */ /* 0x000fe2000f8e18ff */
[----:B------:R-:W-:-:S08]  /*1c80*/  UMOV UR7, URZ ;  /* 0x000000ff00077c82 */ /* 0x000fd00008000000 */
[----:B------:R1:W2:Y:S01]  /*1c90*/  SYNCS.PHASECHK.TRANS64.TRYWAIT P0, [UR4+0x60], R0 ;  /* 0x00006000ff0075a7 */ /* 0x0002a20008001104 */
[----:B------:R-:W-:-:S04]  /*1ca0*/  ULEA.HI UR4, UR31, UR31, URZ, 0x1 ;  /* 0x0000001f1f047291 */ /* 0x000fc8000f8f08ff */
[----:B------:R-:W-:-:S04]  /*1cb0*/  USHF.L.U32 UR4, UR4, 0x6, URZ ;  /* 0x0000000604047899 */ /* 0x000fc800080006ff */
[----:B------:R-:W-:Y:S01]  /*1cc0*/  ULOP3.LUT UR35, UR46, 0xffffff80, UR4, 0xf8, !UPT ;  /* 0xffffff802e237892 */ /* 0x000fe2000f8ef804 */
[----:B------:R-:W-:Y:S11]  /*1cd0*/  BRA.U !UP0, `(.L_x_26) ;  /* 0x0000000108c87547 */ /* 0x000ff6000b800000 */
[----:B------:R-:W-:Y:S01]  /*1ce0*/  UMOV UR13, UR42 ;  /* 0x0000002a000d7c82 */ /* 0x000fe20008000000 */
[----:B------:R-:W-:Y:S01]  /*1cf0*/  UMOV UR4, UR5 ;  /* 0x0000000500047c82 */ /* 0x000fe20008000000 */
[----:B------:R-:W-:-:S05]  /*1d00*/  UMOV UR34, URZ ;  /* 0x000000ff00227c82 */ /* 0x000fca0008000000 */
.L_x_32:
[----:B------:R-:W-:Y:S01]  /*1d10*/  ULEA UR33, UR4, UR6, 0x3 ;  /* 0x0000000604217291 */ /* 0x000fe2000f8e18ff */
[----:B------:R-:W-:Y:S01]  /*1d20*/  @P3 MOV R2, 0x8000 ;  /* 0x0000800000023802 */ /* 0x000fe20000000f00 */
[----:B--234-:R-:W-:Y:S10]  /*1d30*/  @P0 BRA `(.L_x_27) ;  /* 0x00000000000c0947 */ /* 0x01cff40003800000 */
[----:B------:R-:W-:-:S04]  /*1d40*/  SHF.L.U32 R3, R12, 0x1f, RZ ;  /* 0x0000001f0c037819 */ /* 0x000fc800000006ff */
[----:B------:R-:W2:Y:S02]  /*1d50*/  SYNCS.PHASECHK.TRANS64.TRYWAIT P0, [UR33+0x60], R3 ;  /* 0x00006003ff0075a7 */ /* 0x000ea40008001121 */
[----:B--2---:R-:W-:Y:S05]  /*1d60*/  @!P0 BRA `(.L_x_28) ;  /* 0x0000007000c48947 */ /* 0x004fea0003800000 */
.L_x_27:
[----:B------:R2:W-:Y:S01]  /*1d70*/  @P3 SYNCS.ARRIVE.TRANS64 RZ, [UR33], R2 ;  /* 0x00000002ffff39a7 */ /* 0x0005e20008000021 */
[----:B------:R-:W-:Y:S02]  /*1d80*/  ULOP3.LUT UR5, UR25, 0x2, URZ, 0xfc, !UPT ;  /* 0x0000000219057892 */ /* 0x000fe4000f8efcff */
[----:B------:R-:W-:Y:S02]  /*1d90*/  UIADD3 UR13, UPT, UPT, UR13, 0x1, URZ ;  /* 0x000000010d0d7890 */ /* 0x000fe4000fffe0ff */
[----:B------:R-:W-:Y:S02]  /*1da0*/  UISETP.NE.AND UP0, UPT, UR5, 0x2, UPT ;  /* 0x000000020500788c */ /* 0x000fe4000bf05270 */
[----:B------:R-:W-:-:S07]  /*1db0*/  UISETP.NE.AND UP2, UPT, UR13, 0x1, UPT ;  /* 0x000000010d00788c */ /* 0x000fce000bf45270 */
[----:B------:R-:W-:Y:S05]  /*1dc0*/  BRA.U UP0, `(.L_x_29) ;  /* 0x0000000100047547 */ /* 0x000fea000b800000 */
[----:B------:R-:W-:Y:S05]  /*1dd0*/  BPT.TRAP 0x1 ;  /* 0x000000040000795c */ /* 0x000fea0000300000 */
.L_x_29:
[----:B------:R-:W-:Y:S04]  /*1de0*/  BSSY.RECONVERGENT B0, `(.L_x_30) ;  /* 0x0000003000007945 */ /* 0x000fe80003800200 */
[----:B------:R-:W-:Y:S05]  /*1df0*/  @!P2 BRA `(.L_x_31) ;  /* 0x000000000004a947 */ /* 0x000fea0003800000 */
[----:B------:R-:W-:Y:S05]  /*1e00*/  BPT.TRAP 0x1 ;  /* 0x000000040000795c */ /* 0x000fea0000300000 */
.L_x_31:
[----:B------:R-:W-:Y:S05]  /*1e10*/  BSYNC.RECONVERGENT B0 ;  /* 0x0000000000007941 */ /* 0x000fea0003800200 */
.L_x_30:
[----:B------:R-:W-:Y:S02]  /*1e20*/  UIADD3 UR5, UPT, UPT, UR4, 0x1, URZ ;  /* 0x0000000104057890 */ /* 0x000fe4000fffe0ff */
[----:B------:R-:W-:Y:S02]  /*1e30*/  ULEA UR32, UR4, UR6, 0xd ;  /* 0x0000000604207291 */ /* 0x000fe4000f8e68ff */
[----:B------:R-:W-:Y:S02]  /*1e40*/  UISETP.NE.AND UP0, UPT, UR5, 0xc, UPT ;  /* 0x0000000c0500788c */ /* 0x000fe4000bf05270 */
[----:B------:R-:W-:Y:S02]  /*1e50*/  ULEA UR4, UR4, UR24, 0xb ;  /* 0x0000001804047291 */ /* 0x000fe4000f8e58ff */
[----:B------:R-:W-:Y:S02]  /*1e60*/  USEL UR8, URZ, 0x1, UP0 ;  /* 0x00000001ff087887 */ /* 0x000fe40008000000 */
[----:B------:R-:W-:-:S02]  /*1e70*/  USEL UR5, UR5, URZ, UP0 ;  /* 0x000000ff05057287 */ /* 0x000fc40008000000 */
[----:B------:R-:W-:Y:S02]  /*1e80*/  UIADD3 UR16, UP1, UPT, UR26, 0x80, URZ ;  /* 0x000000801a107890 */ /* 0x000fe4000ff3e0ff */
[----:B------:R-:W-:Y:S01]  /*1e90*/  ULEA UR4, UR4, UR6, 0x2 ;  /* 0x0000000604047291 */ /* 0x000fe2000f8e10ff */
[----:B------:R-:W-:Y:S01]  /*1ea0*/  LOP3.LUT R12, R12, UR8, RZ, 0x3c, !PT ;  /* 0x000000080c0c7c12 */ /* 0x000fe2000f8e3cff */
[----:B------:R-:W-:Y:S02]  /*1eb0*/  UIADD3 UR14, UP0, UPT, UR26, 0x180, URZ ;  /* 0x000001801a0e7890 */ /* 0x000fe4000ff1e0ff */
[----:B------:R-:W-:Y:S01]  /*1ec0*/  ULEA UR7, UR5, UR6, 0x3 ;  /* 0x0000000605077291 */ /* 0x000fe2000f8e18ff */
[----:B-1----:R-:W-:Y:S01]  /*1ed0*/  SHF.L.U32 R0, R12, 0x1f, RZ ;  /* 0x0000001f0c007819 */ /* 0x002fe200000006ff */
[----:B------:R-:W-:Y:S02]  /*1ee0*/  ULOP3.LUT UR33, UR33, 0xfefffff8, URZ, 0xc0, !UPT ;  /* 0xfefffff821217892 */ /* 0x000fe4000f8ec0ff */
[----:B------:R-:W-:-:S02]  /*1ef0*/  UIADD3.X UR17, UPT, UPT, URZ, UR27, URZ, UP1, !UPT ;  /* 0x0000001bff117290 */ /* 0x000fc40008ffe4ff */
[----:B------:R-:W-:Y:S02]  /*1f00*/  UIADD3 UR32, UPT, UPT, UR32, 0x8400, URZ ;  /* 0x0000840020207890 */ /* 0x000fe4000fffe0ff */
[----:B------:R-:W-:Y:S01]  /*1f10*/  UIADD3 UR8, UPT, UPT, UR4, 0x20400, URZ ;  /* 0x0002040004087890 */ /* 0x000fe2000fffe0ff */
[----:B------:R3:W4:Y:S01]  /*1f20*/  SYNCS.PHASECHK.TRANS64.TRYWAIT P0, [UR7+0x60], R0 ;  /* 0x00006000ff0075a7 */ /* 0x0007220008001107 */
[----:B------:R-:W-:Y:S02]  /*1f30*/  UIADD3.X UR15, UPT, UPT, URZ, UR27, URZ, UP0, !UPT ;  /* 0x0000001bff0f7290 */ /* 0x000fe400087fe4ff */
[----:B------:R-:W-:Y:S01]  /*1f40*/  UPRMT UR4, URZ, 0x5410, UR21 ;  /* 0x00005410ff047896 */ /* 0x000fe20008000015 */
[----:B------:R-:W-:Y:S01]  /*1f50*/  UMOV UR18, 0x0 ;  /* 0x0000000000127882 */ /* 0x000fe20000000000 */
[----:B------:R-:W-:Y:S01]  /*1f60*/  UMOV UR19, 0x10000000 ;  /* 0x1000000000137882 */ /* 0x000fe20000000000 */
[----:B------:R-:W-:Y:S01]  /*1f70*/  UMOV UR10, UR34 ;  /* 0x00000022000a7c82 */ /* 0x000fe20008000000 */
[----:B------:R-:W-:Y:S01]  /*1f80*/  UMOV UR12, UR36 ;  /* 0x00000024000c7c82 */ /* 0x000fe20008000000 */
[----:B------:R-:W-:Y:S01]  /*1f90*/  UMOV UR9, UR33 ;  /* 0x0000002100097c82 */ /* 0x000fe20008000000 */
[----:B------:R1:W-:Y:S01]  /*1fa0*/  UTMALDG.3D.2CTA [UR32], [UR16], desc[UR18] ;  /* 0x00001220100075b4 */ /* 0x0003e20008211000 */
[----:B------:R-:W-:-:S02]  /*1fb0*/  UMOV UR7, UR28 ;  /* 0x0000001c00077c82 */ /* 0x000fc40008000000 */
[----:B------:R2:W-:Y:S01]  /*1fc0*/  UTMALDG.3D.MULTICAST.2CTA [UR8], [UR14], UR4, desc[UR18] ;  /* 0x000012080e0073b4 */ /* 0x0005e20008211804 */
[----:B-1----:R-:W-:Y:S01]  /*1fd0*/  UIADD3 UR34, UPT, UPT, UR34, 0x20, URZ ;  /* 0x0000002022227890 */ /* 0x002fe2000fffe0ff */
[----:B--2---:R-:W-:Y:S01]  /*1fe0*/  UMOV UR4, UR5 ;  /* 0x0000000500047c82 */ /* 0x004fe20008000000 */
[----:B------:R-:W-:Y:S10]  /*1ff0*/  BRA.U UP2, `(.L_x_32) ;  /* 0xfffffffd02447547 */ /* 0x000ff4000b83ffff */
.L_x_26:
[----:B------:R-:W-:Y:S01]  /*2000*/  ULEA UR4, UR5, UR6, 0x3 ;  /* 0x0000000605047291 */ /* 0x000fe2000f8e18ff */
[----:B-1-3--:R-:W-:Y:S01]  /*2010*/  SHF.L.U32 R0, R12, 0x1f, RZ ;  /* 0x0000001f0c007819 */ /* 0x00afe200000006ff */
[----:B------:R-:W-:Y:S01]  /*2020*/  @!P1 SYNCS.ARRIVE.TRANS64.A1T0 RZ, [UR6+0x108], RZ ;  /* 0x000108ffffff99a7 */ /* 0x000fe20008100006 */
[----:B------:R-:W-:-:S06]  /*2030*/  UISETP.GT.AND UP0, UPT, UR41, UR40, UPT ;  /* 0x000000282900728c */ /* 0x000fcc000bf04270 */
[----:B--2-4-:R1:W2:Y:S03]  /*2040*/  SYNCS.PHASECHK.TRANS64.TRYWAIT P0, [UR4+0x60], R0 ;  /* 0x00006000ff0075a7 */ /* 0x0142a60008001104 */
[----:B------:R-:W-:Y:S05]  /*2050*/  BRA.U !UP0, `(.L_x_33) ;  /* 0x0000000108c87547 */ /* 0x000fea000b800000 */
[----:B------:R-:W-:Y:S01]  /*2060*/  UIADD3 UR13, UPT, UPT, UR44, UR7, URZ ;  /* 0x000000072c0d7290 */ /* 0x000fe2000fffe0ff */
[----:B------:R-:W-:-:S11]  /*2070*/  UMOV UR4, UR5 ;  /* 0x0000000500047c82 */ /* 0x000fd60008000000 */
.L_x_39:
[----:B------:R-:W-:Y:S01]  /*2080*/  ULEA UR17, UR4, UR6, 0x3 ;  /* 0x0000000604117291 */ /* 0x000fe2000f8e18ff */
[----:B--2---:R-:W-:Y:S01]  /*2090*/  @P3 MOV R2, 0x8000 ;  /* 0x0000800000023802 */ /* 0x004fe20000000f00 */
[----:B--2-4-:R-:W-:Y:S10]  /*20a0*/  @P0 BRA `(.L_x_34) ;  /* 0x00000000000c0947 */ /* 0x014ff40003800000 */
[----:B------:R-:W-:-:S04]  /*20b0*/  SHF.L.U32 R3, R12, 0x1f, RZ ;  /* 0x0000001f0c037819 */ /* 0x000fc800000006ff */
[----:B------:R-:W2:Y:S02]  /*20c0*/  SYNCS.PHASECHK.TRANS64.TRYWAIT P0, [UR17+0x60], R3 ;  /* 0x00006003ff0075a7 */ /* 0x000ea40008001111 */
[----:B--2---:R-:W-:Y:S05]  /*20d0*/  @!P0 BRA `(.L_x_35) ;  /* 0x0000007000008947 */ /* 0x004fea0003800000 */
.L_x_34:
[----:B------:R2:W-:Y:S01]  /*20e0*/  @P3 SYNCS.ARRIVE.TRANS64 RZ, [UR17], R2 ;  /* 0x00000002ffff39a7 */ /* 0x0005e20008000011 */
[----:B------:R-:W-:-:S04]  /*20f0*/  ULOP3.LUT UR5, UR25, 0x2, URZ, 0xfc, !UPT ;  /* 0x0000000219057892 */ /* 0x000fc8000f8efcff */
[----:B------:R-:W-:-:S09]  /*2100*/  UISETP.NE.AND UP0, UPT, UR5, 0x2, UPT ;  /* 0x000000020500788c */ /* 0x000fd2000bf05270 */
[----:B------:R-:W-:Y:S05]  /*2110*/  BRA.U UP0, `(.L_x_36) ;  /* 0x0000000100047547 */ /* 0x000fea000b800000 */
[----:B------:R-:W-:Y:S05]  /*2120*/  BPT.TRAP 0x1 ;  /* 0x000000040000795c */ /* 0x000fea0000300000 */
.L_x_36:
[----:B------:R-:W-:Y:S04]  /*2130*/  BSSY.RECONVERGENT B0, `(.L_x_37) ;  /* 0x0000003000007945 */ /* 0x000fe80003800200 */
[----:B------:R-:W-:Y:S05]  /*2140*/  @!P2 BRA `(.L_x_38) ;  /* 0x000000000004a947 */ /* 0x000fea0003800000 */
[----:B------:R-:W-:Y:S05]  /*2150*/  BPT.TRAP 0x1 ;  /* 0x000000040000795c */ /* 0x000fea0000300000 */
.L_x_38:
[----:B------:R-:W-:Y:S05]  /*2160*/  BSYNC.RECONVERGENT B0 ;  /* 0x0000000000007941 */ /* 0x000fea0003800200 */
.L_x_37:
        /* <DEDUP_REMOVED lines=9> */
[----:B------:R-:W-:Y:S02]  /*2200*/  USHF.L.U32 UR18, UR7, 0x5, URZ ;  /* 0x0000000507127899 */ /* 0x000fe400080006ff */
[----:B------:R-:W-:Y:S01]  /*2210*/  UIADD3 UR7, UPT, UPT, UR7, 0x1, URZ ;  /* 0x0000000107077890 */ /* 0x000fe2000fffe0ff */
[----:B-1----:R-:W-:Y:S01]  /*2220*/  SHF.L.U32 R0, R12, 0x1f, RZ ;  /* 0x0000001f0c007819 */ /* 0x002fe200000006ff */
[----:B------:R-:W-:Y:S02]  /*2230*/  UIADD3 UR22, UP1, UPT, UR26, 0x80, URZ ;  /* 0x000000801a167890 */ /* 0x000fe4000ff3e0ff */
[----:B------:R-:W-:Y:S01]  /*2240*/  ULEA UR4, UR4, UR6, 0x2 ;  /* 0x0000000604047291 */ /* 0x000fe2000f8e10ff */
[----:B------:R3:W4:Y:S01]  /*2250*/  SYNCS.PHASECHK.TRANS64.TRYWAIT P0, [UR8+0x60], R0 ;  /* 0x00006000ff0075a7 */ /* 0x0007220008001108 */
[----:B------:R-:W-:-:S02]  /*2260*/  UIADD3.X UR15, UPT, UPT, URZ, UR27, URZ, UP0, !UPT ;  /* 0x0000001bff0f7290 */ /* 0x000fc400087fe4ff */
[----:B------:R-:W-:Y:S02]  /*2270*/  UISETP.NE.AND UP0, UPT, UR7, UR13, UPT ;  /* 0x0000000d0700728c */ /* 0x000fe4000bf05270 */
[----:B------:R-:W-:Y:S02]  /*2280*/  ULOP3.LUT UR17, UR17, 0xfefffff8, URZ, 0xc0, !UPT ;  /* 0xfefffff811117892 */ /* 0x000fe4000f8ec0ff */
[----:B------:R-:W-:Y:S02]  /*2290*/  UIADD3 UR16, UPT, UPT, UR16, 0x8400, URZ ;  /* 0x0000840010107890 */ /* 0x000fe4000fffe0ff */
[----:B------:R-:W-:Y:S02]  /*22a0*/  UIADD3.X UR23, UPT, UPT, URZ, UR27, URZ, UP1, !UPT ;  /* 0x0000001bff177290 */ /* 0x000fe40008ffe4ff */
[----:B------:R-:W-:Y:S02]  /*22b0*/  UIADD3 UR8, UPT, UPT, UR4, 0x20400, URZ ;  /* 0x0002040004087890 */ /* 0x000fe4000fffe0ff */
[----:B------:R-:W-:Y:S01]  /*22c0*/  UPRMT UR4, URZ, 0x5410, UR21 ;  /* 0x00005410ff047896 */ /* 0x000fe20008000015 */
[----:B------:R-:W-:Y:S01]  /*22d0*/  UMOV UR30, 0x0 ;  /* 0x00000000001e7882 */ /* 0x000fe20000000000 */
[----:B------:R-:W-:Y:S01]  /*22e0*/  UMOV UR31, 0x10000000 ;  /* 0x10000000001f7882 */ /* 0x000fe20000000000 */
[----:B------:R-:W-:Y:S01]  /*22f0*/  UMOV UR19, UR35 ;  /* 0x0000002300137c82 */ /* 0x000fe20008000000 */
[----:B------:R-:W-:Y:S01]  /*2300*/  UMOV UR20, UR36 ;  /* 0x0000002400147c82 */ /* 0x000fe20008000000 */
[----:B------:R-:W-:Y:S01]  /*2310*/  UMOV UR12, UR36 ;  /* 0x00000024000c7c82 */ /* 0x000fe20008000000 */
[----:B------:R-:W-:Y:S01]  /*2320*/  UMOV UR9, UR17 ;  /* 0x0000001100097c82 */ /* 0x000fe20008000000 */
[----:B------:R-:W-:Y:S01]  /*2330*/  UMOV UR10, UR18 ;  /* 0x00000012000a7c82 */ /* 0x000fe20008000000 */
[----:B------:R-:W-:Y:S01]  /*2340*/  UTMALDG.3D.2CTA [UR16], [UR22], desc[UR30] ;  /* 0x00001e10160075b4 */ /* 0x000fe20008211000 */
[----:B------:R1:W-:Y:S02]  /*2350*/  UTMALDG.3D.MULTICAST.2CTA [UR8], [UR14], UR4, desc[UR30] ;  /* 0x00001e080e0073b4 */ /* 0x0003e40008211804 */
[----:B-1----:R-:W-:Y:S01]  /*2360*/  UMOV UR4, UR5 ;  /* 0x0000000500047c82 */ /* 0x002fe20008000000 */
[----:B---3--:R-:W-:Y:S05]  /*2370*/  BRA.U UP0, `(.L_x_39) ;  /* 0xfffffffd00407547 */ /* 0x008fea000b83ffff */
.L_x_33:
[C---:B------:R-:W-:Y:S01]  /*2380*/  LEA R3, R11.reuse, UR6, 0x3 ;  /* 0x000000060b037c11 */ /* 0x040fe2000f8e18ff */
[----:B------:R-:W-:Y:S01]  /*2390*/  NOP ;  /* 0x0000000000007918 */ /* 0x000fe20000000000 */
[----:B-1----:R-:W-:Y:S02]  /*23a0*/  SHF.L.U32 R0, R10, 0x1f, RZ ;  /* 0x0000001f0a007819 */ /* 0x002fe400000006ff */
[----:B------:R-:W-:Y:S02]  /*23b0*/  LEA R4, R11, UR6, 0x4 ;  /* 0x000000060b047c11 */ /* 0x000fe4000f8e20ff */
[----:B--2-4-:R-:W1:Y:S02]  /*23c0*/  SYNCS.PHASECHK.TRANS64.TRYWAIT P0, [R3+URZ+0x110], R0 ;  /* 0x00011000030075a7 */ /* 0x014e6400080011ff */
[----:B-1----:R-:W-:Y:S05]  /*23d0*/  @!P0 BRA `(.L_x_40) ;  /* 0x0000006c00588947 */ /* 0x002fea0003800000 */
.L_x_161:
[----:B------:R-:W2:Y:S01]  /*23e0*/  LDS.128 R4, [R4+0x1a0] ;  /* 0x0001a00004047984 */ /* 0x000ea20000000c00 */
[----:B------:R-:W-:Y:S01]  /*23f0*/  UISETP.GE.AND UP0, UPT, UR45, 0x1, UPT ;  /* 0x000000012d00788c */ /* 0x000fe2000bf06270 */
[----:B------:R-:W-:Y:S01]  /*2400*/  @!PT LDS RZ, [RZ] ;  /* 0x00000000fffff984 */ /* 0x000fe20000000800 */
[----:B------:R-:W-:Y:S01]  /*2410*/  @!PT LDS RZ, [RZ] ;  /* 0x00000000fffff984 */ /* 0x000fe20000000800 */
[----:B------:R-:W-:Y:S01]  /*2420*/  @!PT LDS RZ, [RZ] ;  /* 0x00000000fffff984 */ /* 0x000fe20000000800 */
[----:B------:R-:W-:Y:S01]  /*2430*/  @!PT LDS RZ, [RZ] ;  /* 0x00000000fffff984 */ /* 0x000fe20000000800 */
[----:B------:R3:W-:Y:S06]  /*2440*/  MEMBAR.ALL.CTA ;  /* 0x0000000000007992 */ /* 0x0007ec0000008000 */
[----:B---3--:R-:W3:Y:S01]  /*2450*/  FENCE.VIEW.ASYNC.S ;  /* 0x00000000000073c6 */ /* 0x008ee20000000000 */
[----:B--2---:R-:W-:-:S13]  /*2460*/  LOP3.LUT P0, RZ, R6, 0x1, RZ, 0xc0, !PT ;  /* 0x0000000106ff7812 */ /* 0x004fda000780c0ff */
[----:B---3--:R-:W-:Y:S01]  /*2470*/  VOTEU.ANY UP1, P0 ;  /* 0x0000000000ff7886 */ /* 0x008fe20000020100 */
[----:B------:R-:W-:-:S13]  /*2480*/  PLOP3.LUT P0, PT, PT, PT, UP1, 0x80, 0x8 ;  /* 0x000000000008781c */ /* 0x000fda0003f0f018 */
[----:B-1----:R-:W-:Y:S02]  /*2490*/  @P0 LOP3.LUT R0, R5, 0xffff, RZ, 0xc0, !PT ;  /* 0x0000ffff05000812 */ /* 0x002fe400078ec0ff */
[----:B------:R-:W-:Y:S02]  /*24a0*/  @P0 MOV R2, R4 ;  /* 0x0000000400020202 */ /* 0x000fe40000000f00 */
[----:B------:R-:W-:Y:S01]  /*24b0*/  @P0 R2UR UR7, R0 ;  /* 0x00000000000702ca */ /* 0x000fe200000e0000 */
[----:B------:R-:W-:Y:S01]  /*24c0*/  VIADD R0, R3, 0x120 ;  /* 0x0000012003007836 */ /* 0x000fe20000000000 */
[----:B------:R-:W-:Y:S02]  /*24d0*/  @P0 SHF.R.U32.HI R4, RZ, 0x10, R5 ;  /* 0x00000010ff040819 */ /* 0x000fe40000011605 */
[----:B------:R-:W-:Y:S02]  /*24e0*/  @P0 R2UR UR8, R2 ;  /* 0x00000000020802ca */ /* 0x000fe400000e0000 */
[----:B------:R-:W-:-:S02]  /*24f0*/  PRMT R0, RZ, 0x654, R0 ;  /* 0x00000654ff007816 */ /* 0x000fc40000000000 */
[----:B------:R-:W-:Y:S02]  /*2500*/  @P0 R2UR UR4, R4 ;  /* 0x00000000040402ca */ /* 0x000fe400000e0000 */
[----:B------:R1:W-:Y:S03]  /*2510*/  SYNCS.ARRIVE.TRANS64.RED.A1T0 RZ, [R0+URZ], RZ ;  /* 0x000000ff00ff79a7 */ /* 0x0003e600081004ff */
[----:B------:R-:W-:-:S04]  /*2520*/  @UP1 UMOV UR29, UR7 ;  /* 0x00000007001d1c82 */ /* 0x000fc80008000000 */
[----:B------:R-:W-:-:S04]  /*2530*/  @UP1 UMOV UR37, UR8 ;  /* 0x0000000800251c82 */ /* 0x000fc80008000000 */
[----:B------:R-:W-:Y:S01]  /*2540*/  @UP1 UMOV UR36, UR4 ;  /* 0x0000000400241c82 */ /* 0x000fe20008000000 */
[----:B------:R-:W-:Y:S05]  /*2550*/  BRA.U !UP0, `(.L_x_41) ;  /* 0x0000000108d47547 */ /* 0x000fea000b800000 */
[----:B------:R-:W2:Y:S01]  /*2560*/  LDCU.128 UR12, c[0x0][0xb10] ;  /* 0x00016200ff0c77ac */ /* 0x000ea20008000c00 */
[----:B------:R-:W3:Y:S01]  /*2570*/  LDCU UR30, c[0x0][0xb20] ;  /* 0x00016400ff1e77ac */ /* 0x000ee20008000800 */
[----:B------:R-:W4:Y:S01]  /*2580*/  LDCU UR20, c[0x0][0xb0c] ;  /* 0x00016180ff1477ac */ /* 0x000f220008000800 */
[----:B------:R-:W1:Y:S01]  /*2590*/  LDCU.64 UR10, c[0x0][0xb28] ;  /* 0x00016500ff0a77ac */ /* 0x000e620008000a00 */
[----:B------:R-:W-:Y:S02]  /*25a0*/  UISETP.NE.AND UP3, UPT, UR45, 0x1, UPT ;  /* 0x000000012d00788c */ /* 0x000fe4000bf65270 */
[----:B--2---:R-:W-:Y:S02]  /*25b0*/  UIMAD.WIDE.U32 UR16, UR38, UR15, URZ ;  /* 0x0000000f261072a5 */ /* 0x004fe4000f8e00ff */
[----:B------:R-:W-:Y:S02]  /*25c0*/  UIMAD.WIDE.U32 UR8, UR39, UR12, URZ ;  /* 0x0000000c270872a5 */ /* 0x000fe4000f8e00ff */
[----:B------:R-:W-:-:S02]  /*25d0*/  UISETP.NE.AND UP0, UPT, UR14, 0x1, UPT ;  /* 0x000000010e00788c */ /* 0x000fc4000bf05270 */
[----:B------:R-:W-:Y:S01]  /*25e0*/  UIMAD.WIDE.U32 UR22, UR29, UR15, URZ ;  /* 0x0000000f1d1672a5 */ /* 0x000fe2000f8e00ff */
[----:B------:R-:W-:Y:S02]  /*25f0*/  UMOV UR16, UR17 ;  /* 0x0000001100107c82 */ /* 0x000fe40008000000 */
[----:B------:R-:W-:Y:S01]  /*2600*/  UMOV UR8, UR9 ;  /* 0x0000000900087c82 */ /* 0x000fe20008000000 */
[----:B---3--:R-:W-:Y:S02]  /*2610*/  USHF.R.U32.HI UR16, URZ, UR30, UR16 ;  /* 0x0000001eff107299 */ /* 0x008fe40008011610 */
[----:B----4-:R-:W-:Y:S02]  /*2620*/  UISETP.NE.AND UP2, UPT, UR20, 0x1, UPT ;  /* 0x000000011400788c */ /* 0x010fe4000bf45270 */
[----:B------:R-:W-:Y:S02]  /*2630*/  USHF.R.U32.HI UR8, URZ, UR13, UR8 ;  /* 0x0000000dff087299 */ /* 0x000fe40008011608 */
[----:B------:R-:W-:-:S02]  /*2640*/  USEL UR7, UR38, UR16, !UP0 ;  /* 0x0000001026077287 */ /* 0x000fc4000c000000 */
[----:B------:R-:W-:Y:S02]  /*2650*/  USEL UR8, UR39, UR8, !UP2 ;  /* 0x0000000827087287 */ /* 0x000fe4000d000000 */
[----:B-1----:R-:W-:Y:S01]  /*2660*/  UIMAD.WIDE.U32 UR16, UR7, UR10, URZ ;  /* 0x0000000a071072a5 */ /* 0x002fe2000f8e00ff */
[----:B------:R-:W-:Y:S01]  /*2670*/  UMOV UR4, UR23 ;  /* 0x0000001700047c82 */ /* 0x000fe20008000000 */
[----:B------:R-:W-:Y:S02]  /*2680*/  UIMAD.WIDE.U32 UR18, UR37, UR12, URZ ;  /* 0x0000000c251272a5 */ /* 0x000fe4000f8e00ff */
[----:B------:R-:W-:-:S03]  /*2690*/  UIMAD.WIDE.U32 UR22, UR8, UR10, URZ ;  /* 0x0000000a081672a5 */ /* 0x000fc6000f8e00ff */
[----:B------:R-:W-:Y:S01]  /*26a0*/  UMOV UR16, UR17 ;  /* 0x0000001100107c82 */ /* 0x000fe20008000000 */
[----:B------:R-:W-:Y:S02]  /*26b0*/  USHF.R.U32.HI UR4, URZ, UR30, UR4 ;  /* 0x0000001eff047299 */ /* 0x000fe40008011604 */
[----:B------:R-:W-:Y:S01]  /*26c0*/  @UP3 USHF.R.U32.HI UR7, URZ, UR11, UR16 ;  /* 0x0000000bff073299 */ /* 0x000fe20008011610 */
[----:B------:R-:W-:Y:S01]  /*26d0*/  UMOV UR18, UR19 ;  /* 0x0000001300127c82 */ /* 0x000fe20008000000 */
[----:B------:R-:W-:Y:S01]  /*26e0*/  UMOV UR22, UR23 ;  /* 0x0000001700167c82 */ /* 0x000fe20008000000 */
[----:B------:R-:W-:Y:S02]  /*26f0*/  USHF.R.U32.HI UR13, URZ, UR13, UR18 ;  /* 0x0000000dff0d7299 */ /* 0x000fe40008011612 */
[----:B------:R-:W-:Y:S02]  /*2700*/  USEL UR4, UR29, UR4, !UP0 ;  /* 0x000000041d047287 */ /* 0x000fe4000c000000 */
[----:B------:R-:W-:-:S02]  /*2710*/  @UP3 USHF.R.U32.HI UR8, URZ, UR11, UR22 ;  /* 0x0000000bff083299 */ /* 0x000fc40008011616 */
[----:B------:R-:W-:Y:S02]  /*2720*/  UIMAD UR9, UR45, UR7, URZ ;  /* 0x000000072d0972a4 */ /* 0x000fe4000f8e02ff */
[----:B------:R-:W-:Y:S02]  /*2730*/  USEL UR7, UR37, UR13, !UP2 ;  /* 0x0000000d25077287 */ /* 0x000fe4000d000000 */
[----:B------:R-:W-:Y:S02]  /*2740*/  UIMAD UR12, UR45, UR8, URZ ;  /* 0x000000082d0c72a4 */ /* 0x000fe4000f8e02ff */
[----:B------:R-:W-:Y:S02]  /*2750*/  UISETP.GE.AND UP0, UPT, UR4, UR9, UPT ;  /* 0x000000090400728c */ /* 0x000fe4000bf06270 */
[----:B------:R-:W-:Y:S02]  /*2760*/  UIMAD.WIDE.U32 UR16, UR4, UR10, URZ ;  /* 0x0000000a041072a5 */ /* 0x000fe4000f8e00ff */
[----:B------:R-:W-:-:S02]  /*2770*/  UISETP.GE.OR UP0, UPT, UR7, UR12, UP0 ;  /* 0x0000000c0700728c */ /* 0x000fc40008706670 */
        /* <DEDUP_REMOVED lines=19> */
.L_x_41:
[----:B------:R-:W2:Y:S02]  /*28b0*/  LDCU UR4, c[0x0][0xb30] ;  /* 0x00016600ff0477ac */ /* 0x000ea40008000800 */
[----:B--2---:R-:W-:-:S09]  /*28c0*/  UISETP.NE.AND UP0, UPT, UR4, 0x1, UPT ;  /* 0x000000010400788c */ /* 0x004fd2000bf05270 */
[----:B------:R-:W-:Y:S05]  /*28d0*/  BRA.U UP0, `(.L_x_42) ;  /* 0x0000000100447547 */ /* 0x000fea000b800000 */
[----:B------:R-:W2:Y:S01]  /*28e0*/  LDCU.128 UR12, c[0x0][0xb10] ;  /* 0x00016200ff0c77ac */ /* 0x000ea20008000c00 */
[----:B------:R-:W3:Y:S01]  /*28f0*/  LDCU UR16, c[0x0][0xb0c] ;  /* 0x00016180ff1077ac */ /* 0x000ee20008000800 */
[----:B------:R-:W4:Y:S01]  /*2900*/  LDCU UR17, c[0x0][0xb20] ;  /* 0x00016400ff1177ac */ /* 0x000f220008000800 */
[----:B--2---:R-:W-:Y:S02]  /*2910*/  UIMAD.WIDE.U32 UR10, UR37, UR12, URZ ;  /* 0x0000000c250a72a5 */ /* 0x004fe4000f8e00ff */
[----:B------:R-:W-:Y:S02]  /*2920*/  UIMAD.WIDE.U32 UR8, UR29, UR15, URZ ;  /* 0x0000000f1d0872a5 */ /* 0x000fe4000f8e00ff */
[----:B---3--:R-:W-:Y:S02]  /*2930*/  UISETP.NE.AND UP2, UPT, UR16, 0x1, UPT ;  /* 0x000000011000788c */ /* 0x008fe4000bf45270 */
[----:B------:R-:W-:Y:S01]  /*2940*/  UISETP.NE.AND UP0, UPT, UR14, 0x1, UPT ;  /* 0x000000010e00788c */ /* 0x000fe2000bf05270 */
[----:B------:R-:W-:-:S02]  /*2950*/  UMOV UR7, UR11 ;  /* 0x0000000b00077c82 */ /* 0x000fc40008000000 */
[----:B------:R-:W-:Y:S01]  /*2960*/  UMOV UR4, UR9 ;  /* 0x0000000900047c82 */ /* 0x000fe20008000000 */
[----:B------:R-:W-:Y:S02]  /*2970*/  USHF.R.U32.HI UR7, URZ, UR13, UR7 ;  /* 0x0000000dff077299 */ /* 0x000fe40008011607 */
[----:B----4-:R-:W-:Y:S02]  /*2980*/  USHF.R.U32.HI UR4, URZ, UR17, UR4 ;  /* 0x00000011ff047299 */ /* 0x010fe40008011604 */
[----:B------:R-:W-:Y:S02]  /*2990*/  USEL UR7, UR37, UR7, !UP2 ;  /* 0x0000000725077287 */ /* 0x000fe4000d000000 */
[----:B------:R-:W-:-:S04]  /*29a0*/  USEL UR4, UR29, UR4, !UP0 ;  /* 0x000000041d047287 */ /* 0x000fc8000c000000 */
[----:B------:R-:W-:Y:S02]  /*29b0*/  UIADD3 UR8, UPT, UPT, UR7, -UR4, URZ ;  /* 0x8000000407087290 */ /* 0x000fe4000fffe0ff */
[----:B------:R-:W-:Y:S02]  /*29c0*/  UIADD3 UR4, UPT, UPT, -UR7, UR4, URZ ;  /* 0x0000000407047290 */ /* 0x000fe4000fffe1ff */
[----:B------:R-:W-:Y:S02]  /*29d0*/  UIMAD UR29, UR8, UR14, UR29 ;  /* 0x0000000e081d72a4 */ /* 0x000fe4000f8e021d */
[----:B------:R-:W-:-:S12]  /*29e0*/  UIMAD UR37, UR4, UR16, UR37 ;  /* 0x00000010042572a4 */ /* 0x000fd8000f8e0225 */
.L_x_42:
[----:B------:R-:W-:Y:S01]  /*29f0*/  VIADD R11, R11, 0x1 ;  /* 0x000000010b0b7836 */ /* 0x000fe20000000000 */
[----:B------:R-:W-:Y:S01]  /*2a00*/  R2UR UR4, R53 ;  /* 0x00000000350472ca */ /* 0x000fe200000e0000 */
[----:B------:R-:W-:Y:S01]  /*2a10*/  UIADD3 UR31, UPT, UPT, UR37, UR63, URZ ;  /* 0x0000003f251f7290 */ /* 0x000fe2000fffe0ff */
[----:B------:R-:W-:Y:S02]  /*2a20*/  PLOP3.LUT P1, PT, PT, PT, PT, 0x80, 0x8 ;  /* 0x000000000008781c */ /* 0x000fe40003f2f070 */
[----:B------:R-:W-:-:S04]  /*2a30*/  ISETP.NE.AND P0, PT, R11, 0x2, PT ;  /* 0x000000020b00780c */ /* 0x000fc80003f05270 */
[----:B-1----:R-:W-:Y:S02]  /*2a40*/  SEL R0, RZ, 0x1, P0 ;  /* 0x00000001ff007807 */ /* 0x002fe40000000000 */
[----:B------:R-:W-:Y:S02]  /*2a50*/  SEL R11, R11, RZ, P0 ;  /* 0x000000ff0b0b7207 */ /* 0x000fe40000000000 */
[----:B------:R-:W-:Y:S01]  /*2a60*/  LOP3.LUT R10, R10, R0, RZ, 0x3c, !PT ;  /* 0x000000000a0a7212 */ /* 0x000fe200078e3cff */
[----:B------:R-:W-:Y:S01]  /*2a70*/  UIADD3 UR30, UPT, UPT, UR29, UR4, URZ ;  /* 0x000000041d1e7290 */ /* 0x000fe2000fffe0ff */
[----:B------:R-:W-:Y:S11]  /*2a80*/  BRA.U UP1, `(.L_x_43) ;  /* 0xfffffff101247547 */ /* 0x000ff6000b83ffff */
[----:B------:R-:W-:Y:S01]  /*2a90*/  UIADD3 UR7, UPT, UPT, UR6, 0x60, URZ ;  /* 0x0000006006077890 */ /* 0x000fe2000fffe0ff */
[----:B------:R-:W-:-:S03]  /*2aa0*/  SHF.L.U32 R2, R12, 0x1f, RZ ;  /* 0x0000001f0c027819 */ /* 0x000fc600000006ff */
[----:B------:R-:W-:-:S09]  /*2ab0*/  ULEA UR4, UR5, UR7, 0x3 ;  /* 0x0000000705047291 */ /* 0x000fd2000f8e18ff */
[----:B------:R-:W1:Y:S02]  /*2ac0*/  SYNCS.PHASECHK.TRANS64.TRYWAIT P0, [UR4], R2 ;  /* 0x00000002ff0075a7 */ /* 0x000e640008001104 */
[----:B-1----:R-:W-:Y:S05]  /*2ad0*/  @!P0 BRA `(.L_x_44) ;  /* 0x0000006400ac8947 */ /* 0x002fea0003800000 */
.L_x_163:
[----:B------:R-:W-:-:S04]  /*2ae0*/  UIADD3 UR4, UPT, UPT, UR5, 0x1, URZ ;  /* 0x0000000105047890 */ /* 0x000fc8000fffe0ff */
[----:B------:R-:W-:-:S04]  /*2af0*/  UISETP.NE.AND UP0, UPT, UR4, 0xc, UPT ;  /* 0x0000000c0400788c */ /* 0x000fc8000bf05270 */
[----:B------:R-:W-:Y:S02]  /*2b00*/  USEL UR6, URZ, 0x1, UP0 ;  /* 0x00000001ff067887 */ /* 0x000fe40008000000 */
[----:B------:R-:W-:-:S04]  /*2b10*/  USEL UR4, UR4, URZ, UP0 ;  /* 0x000000ff04047287 */ /* 0x000fc80008000000 */
[----:B------:R-:W-:Y:S01]  /*2b20*/  ULEA UR5, UR4, UR7, 0x3 ;  /* 0x0000000704057291 */ /* 0x000fe2000f8e18ff */
[----:B-1----:R-:W-:-:S04]  /*2b30*/  LOP3.LUT R2, R12, UR6, RZ, 0x3c, !PT ;  /* 0x000000060c027c12 */ /* 0x002fc8000f8e3cff */
[----:B------:R-:W-:-:S04]  /*2b40*/  SHF.L.U32 R3, R2, 0x1f, RZ ;  /* 0x0000001f02037819 */ /* 0x000fc800000006ff */
[----:B------:R-:W1:Y:S02]  /*2b50*/  SYNCS.PHASECHK.TRANS64.TRYWAIT P0, [UR5], R3 ;  /* 0x00000003ff0075a7 */ /* 0x000e640008001105 */
[----:B-1----:R-:W-:Y:S05]  /*2b60*/  @!P0 BRA `(.L_x_45) ;  /* 0x0000006400a08947 */ /* 0x002fea0003800000 */
.L_x_165:
[----:B------:R-:W-:-:S04]  /*2b70*/  UIADD3 UR4, UPT, UPT, UR4, 0x1, URZ ;  /* 0x0000000104047890 */ /* 0x000fc8000fffe0ff */
[----:B------:R-:W-:-:S04]  /*2b80*/  UISETP.NE.AND UP0, UPT, UR4, 0xc, UPT ;  /* 0x0000000c0400788c */ /* 0x000fc8000bf05270 */
[----:B------:R-:W-:Y:S02]  /*2b90*/  USEL UR6, URZ, 0x1, UP0 ;  /* 0x00000001ff067887 */ /* 0x000fe40008000000 */
[----:B------:R-:W-:-:S04]  /*2ba0*/  USEL UR4, UR4, URZ, UP0 ;  /* 0x000000ff04047287 */ /* 0x000fc80008000000 */
[----:B------:R-:W-:Y:S01]  /*2bb0*/  ULEA UR5, UR4, UR7, 0x3 ;  /* 0x0000000704057291 */ /* 0x000fe2000f8e18ff */
[----:B------:R-:W-:-:S04]  /*2bc0*/  LOP3.LUT R2, R2, UR6, RZ, 0x3c, !PT ;  /* 0x0000000602027c12 */ /* 0x000fc8000f8e3cff */
[----:B-1----:R-:W-:-:S04]  /*2bd0*/  SHF.L.U32 R3, R2, 0x1f, RZ ;  /* 0x0000001f02037819 */ /* 0x002fc800000006ff */
[----:B------:R-:W1:Y:S02]  /*2be0*/  SYNCS.PHASECHK.TRANS64.TRYWAIT P0, [UR5], R3 ;  /* 0x00000003ff0075a7 */ /* 0x000e640008001105 */
[----:B-1----:R-:W-:Y:S05]  /*2bf0*/  @!P0 BRA `(.L_x_46) ;  /* 0x0000006400948947 */ /* 0x002fea0003800000 */
.L_x_167:
        /* <DEDUP_REMOVED lines=9> */
.L_x_169:
        /* <DEDUP_REMOVED lines=9> */
.L_x_171:
        /* <DEDUP_REMOVED lines=9> */
.L_x_173:
        /* <DEDUP_REMOVED lines=9> */
.L_x_175:
        /* <DEDUP_REMOVED lines=9> */
.L_x_177:
        /* <DEDUP_REMOVED lines=9> */
.L_x_179:
        /* <DEDUP_REMOVED lines=9> */
.L_x_181:
        /* <DEDUP_REMOVED lines=9> */
.L_x_183:
[----:B------:R-:W-:-:S04]  /*3080*/  UIADD3 UR4, UPT, UPT, UR4, 0x1, URZ ;  /* 0x0000000104047890 */ /* 0x000fc8000fffe0ff */
[----:B------:R-:W-:-:S04]  /*3090*/  UISETP.NE.AND UP0, UPT, UR4, 0xc, UPT ;  /* 0x0000000c0400788c */ /* 0x000fc8000bf05270 */
[----:B------:R-:W-:Y:S02]  /*30a0*/  USEL UR5, URZ, 0x1, UP0 ;  /* 0x00000001ff057887 */ /* 0x000fe40008000000 */
[----:B------:R-:W-:-:S04]  /*30b0*/  USEL UR4, UR4, URZ, UP0 ;  /* 0x000000ff04047287 */ /* 0x000fc80008000000 */
[----:B------:R-:W-:Y:S01]  /*30c0*/  ULEA UR4, UR4, UR7, 0x3 ;  /* 0x0000000704047291 */ /* 0x000fe2000f8e18ff */
[----:B------:R-:W-:-:S04]  /*30d0*/  LOP3.LUT R2, R2, UR5, RZ, 0x3c, !PT ;  /* 0x0000000502027c12 */ /* 0x000fc8000f8e3cff */
[----:B------:R-:W-:Y:S01]  /*30e0*/  SHF.L.U32 R2, R2, 0x1f, RZ ;  /* 0x0000001f02027819 */ /* 0x000fe200000006ff */
[----:B-1----:R-:W-:-:S07]  /*30f0*/  IMAD.U32 R0, RZ, RZ, UR4 ;  /* 0x00000004ff007e24 */ /* 0x002fce000f8e00ff */
.L_x_55:
[----:B-1----:R1:W2:Y:S02]  /*3100*/  SYNCS.PHASECHK.TRANS64.TRYWAIT P0, [R0+URZ], R2 ;  /* 0x00000002000075a7 */ /* 0x0022a400080011ff */
[----:B--2---:R-:W-:Y:S05]  /*3110*/  @!P0 NANOSLEEP.SYNCS 0x989680 ;  /* 0x009896800000895d */ /* 0x004fea0003900000 */
[----:B------:R-:W2:Y:S02]  /*3120*/  @!P0 SYNCS.PHASECHK.TRANS64 P0, [R0+URZ], R2 ;  /* 0x00000002000085a7 */ /* 0x000ea400080010ff */
[----:B--2---:R-:W-:Y:S05]  /*3130*/  @P0 EXIT ;  /* 0x000000000000094d */ /* 0x004fea0003800000 */
[----:B------:R-:W-:Y:S05]  /*3140*/  BRA `(.L_x_55) ;  /* 0xfffffffc00ec7947 */ /* 0x000fea000383ffff */
.L_x_23:
[----:B------:R-:W-:-:S04]  /*3150*/  UISETP.NE.AND UP0, UPT, UR47, URZ, UPT ;  /* 0x000000ff2f00728c */ /* 0x000fc8000bf05270 */
[----:B------:R-:W-:-:S09]  /*3160*/  UISETP.NE.OR UP0, UPT, UR18, 0x1, UP0 ;  /* 0x000000011200788c */ /* 0x000fd20008705670 */
[----:B------:R-:W-:Y:S05]  /*3170*/  BRA.U UP0, `(.L_x_56) ;  /* 0x0000000500487547 */ /* 0x000fea000b800000 */
[----:B------:R-:W-:Y:S01]  /*3180*/  ISETP.GE.U32.AND P2, PT, R0, 0x8, PT ;  /* 0x000000080000780c */ /* 0x000fe20003f46070 */
[----:B------:R-:W-:Y:S01]  /*3190*/  IMAD.MOV.U32 R12, RZ, RZ, 0x1 ;  /* 0x00000001ff0c7424 */ /* 0x000fe200078e00ff */
[----:B------:R-:W-:Y:S02]  /*31a0*/  CS2R R10, SRZ ;  /* 0x00000000000a7805 */ /* 0x000fe4000001ff00 */
[----:B------:R-:W-:Y:S01]  /*31b0*/  CS2R R8, SRZ ;  /* 0x0000000000087805 */ /* 0x000fe2000001ff00 */
[----:B------:R-:W-:Y:S01]  /*31c0*/  UMOV UR6, 0x400 ;  /* 0x0000040000067882 */ /* 0x000fe20000000000 */
[----:B------:R-:W-:Y:S01]  /*31d0*/  UMOV UR5, URZ ;  /* 0x000000ff00057c82 */ /* 0x000fe20008000000 */
[----:B------:R-:W-:-:S12]  /*31e0*/  ULEA UR6, UR47, UR6, 0x18 ;  /* 0x000000062f067291 */ /* 0x000fd8000f8ec0ff */
.L_x_60:
[----:B------:R-:W-:Y:S02]  /*31f0*/  LEA R2, R8, UR6, 0x3 ;  /* 0x0000000608027c11 */ /* 0x000fe4000f8e18ff */
[----:B------:R-:W-:-:S03]  /*3200*/  SHF.L.U32 R4, R9, 0x1f, RZ ;  /* 0x0000001f09047819 */ /* 0x000fc600000006ff */
[----:B------:R-:W-:Y:S01]  /*3210*/  VIADD R5, R2, 0x180 ;  /* 0x0000018002057836 */ /* 0x000fe20000000000 */
[----:B------:R-:W2:Y:S02]  /*3220*/  SYNCS.PHASECHK.TRANS64.TRYWAIT P0, [R2+URZ+0x170], R4 ;  /* 0x00017004020075a7 */ /* 0x000ea400080011ff */
[----:B--2---:R-:W-:Y:S05]  /*3230*/  @!P0 BRA `(.L_x_57) ;  /* 0x0000006000dc8947 */ /* 0x004fea0003800000 */
.L_x_184:
[----:B------:R-:W-:Y:S01]  /*3240*/  ULEA UR4, UR5, UR6, 0x3 ;  /* 0x0000000605047291 */ /* 0x000fe2000f8e18ff */
[----:B--2---:R-:W-:Y:S01]  /*3250*/  PRMT R2, RZ, 0x654, R5 ;  /* 0x00000654ff027816 */ /* 0x004fe20000000005 */
[----:B------:R-:W-:Y:S01]  /*3260*/  @!P2 IMAD.MOV.U32 R4, RZ, RZ, 0x10 ;  /* 0x00000010ff04a424 */ /* 0x000fe200078e00ff */
[----:B------:R-:W-:Y:S01]  /*3270*/  SHF.L.U32 R5, R12, 0x1f, RZ ;  /* 0x0000001f0c057819 */ /* 0x000fe200000006ff */
[----:B------:R-:W-:Y:S01]  /*3280*/  UIADD3 UR7, UPT, UPT, UR4, 0x110, URZ ;  /* 0x0000011004077890 */ /* 0x000fe2000fffe0ff */
[----:B------:R2:W-:Y:S05]  /*3290*/  SYNCS.ARRIVE.TRANS64.RED.A1T0 RZ, [R2+URZ], RZ ;  /* 0x000000ff02ff79a7 */ /* 0x0005ea00081004ff */
[----:B------:R-:W-:Y:S01]  /*32a0*/  IMAD.U32 R6, RZ, RZ, UR7 ;  /* 0x00000007ff067e24 */ /* 0x000fe2000f8e00ff */
[----:B------:R-:W3:Y:S04]  /*32b0*/  SYNCS.PHASECHK.TRANS64.TRYWAIT P0, [UR4+0x120], R5 ;  /* 0x00012005ff0075a7 */ /* 0x000ee80008001104 */
[----:B------:R-:W-:Y:S01]  /*32c0*/  PRMT R6, R0, 0x654, R6 ;  /* 0x0000065400067816 */ /* 0x000fe20000000006 */
[----:B--23--:R-:W-:Y:S06]  /*32d0*/  @!P0 BRA `(.L_x_58) ;  /* 0x0000006000c88947 */ /* 0x00cfec0003800000 */
.L_x_186:
[----:B------:R-:W-:Y:S01]  /*32e0*/  ULEA UR8, UR5, UR6, 0x4 ;  /* 0x0000000605087291 */ /* 0x000fe2000f8e20ff */
[----:B------:R-:W-:Y:S01]  /*32f0*/  SEL R3, R6, R3, !P2 ;  /* 0x0000000306037207 */ /* 0x000fe20005000000 */
[----:B------:R-:W-:Y:S01]  /*3300*/  UIADD3 UR9, UPT, UPT, UR4, 0x110, URZ ;  /* 0x0000011004097890 */ /* 0x000fe2000fffe0ff */
[----:B--2---:R-:W-:Y:S01]  /*3310*/  LEA R2, R11, UR6, 0x3 ;  /* 0x000000060b027c11 */ /* 0x004fe2000f8e18ff */
[----:B------:R-:W-:Y:S01]  /*3320*/  UIADD3 UR8, UPT, UPT, UR8, 0x1a0, URZ ;  /* 0x000001a008087890 */ /* 0x000fe2000fffe0ff */
[----:B------:R2:W-:Y:S01]  /*3330*/  @!P2 SYNCS.ARRIVE.TRANS64.RED RZ, [R3+URZ], R4 ;  /* 0x0000000403ffa9a7 */ /* 0x0005e200080004ff */
[----:B------:R-:W-:Y:S01]  /*3340*/  UIADD3 UR4, UPT, UPT, UR5, 0x1, URZ ;  /* 0x0000000105047890 */ /* 0x000fe2000fffe0ff */
[----:B------:R-:W-:-:S03]  /*3350*/  VIADD R8, R8, 0x1 ;  /* 0x0000000108087836 */ /* 0x000fc60000000000 */
[----:B------:R-:W-:Y:S02]  /*3360*/  UISETP.NE.AND UP0, UPT, UR4, 0x2, UPT ;  /* 0x000000020400788c */ /* 0x000fe4000bf05270 */
[----:B------:R-:W-:Y:S01]  /*3370*/  ISETP.NE.AND P0, PT, R8, 0x2, PT ;  /* 0x000000020800780c */ /* 0x000fe20003f05270 */
[----:B------:R-:W-:Y:S06]  /*3380*/  UGETNEXTWORKID.BROADCAST [UR8], [UR9] ;  /* 0x00000000080073ca */ /* 0x000fec0008000100 */
[----:B------:R-:W-:Y:S02]  /*3390*/  USEL UR7, URZ, 0x1, UP0 ;  /* 0x00000001ff077887 */ /* 0x000fe40008000000 */
[----:B------:R-:W-:-:S04]  /*33a0*/  USEL UR5, UR4, URZ, UP0 ;  /* 0x000000ff04057287 */ /* 0x000fc80008000000 */
[----:B------:R-:W-:Y:S02]  /*33b0*/  LOP3.LUT R12, R12, UR7, RZ, 0x3c, !PT ;  /* 0x000000070c0c7c12 */ /* 0x000fe4000f8e3cff */
[----:B--2---:R-:W-:-:S04]  /*33c0*/  SHF.L.U32 R4, R10, 0x1f, RZ ;  /* 0x0000001f0a047819 */ /* 0x004fc800000006ff */
[----:B------:R-:W2:Y:S02]  /*33d0*/  SYNCS.PHASECHK.TRANS64.TRYWAIT P1, [R2+URZ+0x110], R4 ;  /* 0x00011004020075a7 */ /* 0x000ea400080211ff */
[----:B--2---:R-:W-:Y:S05]  /*33e0*/  @!P1 BRA `(.L_x_59) ;  /* 0x00000060009c9947 */ /* 0x004fea0003800000 */
.L_x_187:
[C---:B--2---:R-:W-:Y:S01]  /*33f0*/  LEA R4, R11.reuse, UR6, 0x4 ;  /* 0x000000060b047c11 */ /* 0x044fe2000f8e20ff */
[----:B------:R-:W-:Y:S01]  /*3400*/  VIADD R2, R2, 0x120 ;  /* 0x0000012002027836 */ /* 0x000fe20000000000 */
[----:B------:R-:W-:Y:S01]  /*3410*/  SEL R8, R8, RZ, P0 ;  /* 0x000000ff08087207 */ /* 0x000fe20000000000 */
[----:B------:R-:W-:-:S03]  /*3420*/  VIADD R11, R11, 0x1 ;  /* 0x000000010b0b7836 */ /* 0x000fc60000000000 */
[----:B------:R-:W2:Y:S01]  /*3430*/  LDS.128 R4, [R4+0x1a0] ;  /* 0x0001a00004047984 */ /* 0x000ea20000000c00 */
[----:B------:R-:W-:Y:S02]  /*3440*/  PRMT R2, RZ, 0x654, R2 ;  /* 0x00000654ff027816 */ /* 0x000fe40000000002 */
[C---:B------:R-:W-:Y:S01]  /*3450*/  ISETP.NE.AND P1, PT, R11.reuse, 0x2, PT ;  /* 0x000000020b00780c */ /* 0x040fe20003f25270 */
[----:B------:R-:W-:Y:S01]  /*3460*/  @!PT LDS RZ, [RZ] ;  /* 0x00000000fffff984 */ /* 0x000fe20000000800 */
[----:B------:R-:W-:Y:S01]  /*3470*/  @!PT LDS RZ, [RZ] ;  /* 0x00000000fffff984 */ /* 0x000fe20000000800 */
[----:B------:R-:W-:Y:S01]  /*3480*/  @!PT LDS RZ, [RZ] ;  /* 0x00000000fffff984 */ /* 0x000fe20000000800 */
[----:B------:R-:W-:Y:S01]  /*3490*/  @!PT LDS RZ, [RZ] ;  /* 0x00000000fffff984 */ /* 0x000fe20000000800 */
[----:B------:R3:W-:Y:S06]  /*34a0*/  MEMBAR.ALL.CTA ;  /* 0x0000000000007992 */ /* 0x0007ec0000008000 */
[----:B---3--:R-:W3:Y:S01]  /*34b0*/  FENCE.VIEW.ASYNC.S ;  /* 0x00000000000073c6 */ /* 0x008ee20000000000 */
[----:B------:R-:W-:Y:S01]  /*34c0*/  SEL R11, R11, RZ, P1 ;  /* 0x000000ff0b0b7207 */ /* 0x000fe20000800000 */
[----:B---3--:R3:W-:Y:S01]  /*34d0*/  SYNCS.ARRIVE.TRANS64.RED.A1T0 RZ, [R2+URZ], RZ ;  /* 0x000000ff02ff79a7 */ /* 0x0087e200081004ff */
[----:B--2---:R-:W-:-:S02]  /*34e0*/  LOP3.LUT P3, RZ, R6, 0x1, RZ, 0xc0, !PT ;  /* 0x0000000106ff7812 */ /* 0x004fc4000786c0ff */
[----:B------:R-:W-:-:S04]  /*34f0*/  SEL R4, RZ, 0x1, P1 ;  /* 0x00000001ff047807 */ /* 0x000fc80000800000 */
[----:B------:R-:W-:Y:S02]  /*3500*/  LOP3.LUT R10, R10, R4, RZ, 0x3c, !PT ;  /* 0x000000040a0a7212 */ /* 0x000fe400078e3cff */
[----:B---3--:R-:W-:-:S04]  /*3510*/  SEL R2, RZ, 0x1, P0 ;  /* 0x00000001ff027807 */ /* 0x008fc80000000000 */
[----:B------:R-:W-:Y:S01]  /*3520*/  LOP3.LUT R9, R9, R2, RZ, 0x3c, !PT ;  /* 0x0000000209097212 */ /* 0x000fe200078e3cff */
[----:B------:R-:W-:Y:S06]  /*3530*/  @P3 BRA `(.L_x_60) ;  /* 0xfffffffc002c3947 */ /* 0x000fec000383ffff */
[----:B------:R-:W-:Y:S01]  /*3540*/  ULEA UR4, UR5, UR6, 0x3 ;  /* 0x0000000605047291 */ /* 0x000fe2000f8e18ff */
[----:B------:R-:W-:-:S08]  /*3550*/  SHF.L.U32 R2, R12, 0x1f, RZ ;  /* 0x0000001f0c027819 */ /* 0x000fd000000006ff */
[----:B------:R-:W2:Y:S02]  /*3560*/  SYNCS.PHASECHK.TRANS64 P0, [UR4+0x120], R2 ;  /* 0x00012002ff0075a7 */ /* 0x000ea40008001004 */
[----:B--2---:R-:W-:Y:S05]  /*3570*/  @P0 BRA `(.L_x_61) ;  /* 0x0000000000080947 */ /* 0x004fea0003800000 */
[----:B------:R-:W2:Y:S02]  /*3580*/  SYNCS.PHASECHK.TRANS64.TRYWAIT P0, [UR4+0x120], R2 ;  /* 0x00012002ff0075a7 */ /* 0x000ea40008001104 */
[----:B--2---:R-:W-:Y:S05]  /*3590*/  @!P0 BRA `(.L_x_62) ;  /* 0x0000006000448947 */ /* 0x004fea0003800000 */
.L_x_61:
[----:B------:R-:W-:-:S04]  /*35a0*/  UIADD3 UR7, UPT, UPT, UR5, 0x1, URZ ;  /* 0x0000000105077890 */ /* 0x000fc8000fffe0ff */
[----:B------:R-:W-:-:S04]  /*35b0*/  UISETP.NE.AND UP0, UPT, UR7, 0x2, UPT ;  /* 0x000000020700788c */ /* 0x000fc8000bf05270 */
[----:B------:R-:W-:Y:S02]  /*35c0*/  USEL UR8, URZ, 0x1, UP0 ;  /* 0x00000001ff087887 */ /* 0x000fe40008000000 */
[----:B------:R-:W-:-:S04]  /*35d0*/  USEL UR7, UR7, URZ, UP0 ;  /* 0x000000ff07077287 */ /* 0x000fc80008000000 */
[----:B------:R-:W-:Y:S01]  /*35e0*/  ULEA UR7, UR7, UR6, 0x3 ;  /* 0x0000000607077291 */ /* 0x000fe2000f8e18ff */
[----:B--2---:R-:W-:-:S04]  /*35f0*/  LOP3.LUT R2, R12, UR8, RZ, 0x3c, !PT ;  /* 0x000000080c027c12 */ /* 0x004fc8000f8e3cff */
[----:B------:R-:W-:-:S04]  /*3600*/  SHF.L.U32 R0, R2, 0x1f, RZ ;  /* 0x0000001f02007819 */ /* 0x000fc800000006ff */
[----:B------:R-:W2:Y:S02]  /*3610*/  SYNCS.PHASECHK.TRANS64 P0, [UR7+0x120], R0 ;  /* 0x00012000ff0075a7 */ /* 0x000ea40008001007 */
[----:B-12---:R-:W-:Y:S05]  /*3620*/  @P0 EXIT ;  /* 0x000000000000094d */ /* 0x006fea0003800000 */
[----:B------:R-:W-:Y:S02]  /*3630*/  SHF.L.U32 R2, R2, 0x1f, RZ ;  /* 0x0000001f02027819 */ /* 0x000fe400000006ff */
[----:B------:R-:W-:-:S07]  /*3640*/  MOV R0, UR7 ;  /* 0x0000000700007c02 */ /* 0x000fce0008000f00 */
.L_x_63:
[----:B-1----:R1:W2:Y:S02]  /*3650*/  SYNCS.PHASECHK.TRANS64.TRYWAIT P0, [R0+URZ+0x120], R2 ;  /* 0x00012002000075a7 */ /* 0x0022a400080011ff */
[----:B--2---:R-:W-:Y:S05]  /*3660*/  @!P0 NANOSLEEP.SYNCS 0x989680 ;  /* 0x009896800000895d */ /* 0x004fea0003900000 */
[----:B------:R-:W2:Y:S02]  /*3670*/  @!P0 SYNCS.PHASECHK.TRANS64 P0, [R0+URZ+0x120], R2 ;  /* 0x00012002000085a7 */ /* 0x000ea400080010ff */
[----:B--2---:R-:W-:Y:S05]  /*3680*/  @P0 EXIT ;  /* 0x000000000000094d */ /* 0x004fea0003800000 */
[----:B------:R-:W-:Y:S05]  /*3690*/  BRA `(.L_x_63) ;  /* 0xfffffffc00ec7947 */ /* 0x000fea000383ffff */
.L_x_56:
[----:B------:R-:W-:Y:S05]  /*36a0*/  BRA.U UP5, `(.L_x_64) ;  /* 0x0000001105d87547 */ /* 0x000fea000b800000 */
[----:B------:R-:W-:Y:S01]  /*36b0*/  UMOV UR4, 0x40 ;  /* 0x0000004000047882 */ /* 0x000fe20000000000 */
[----:B------:R-:W-:Y:S01]  /*36c0*/  NOP ;  /* 0x0000000000007918 */ /* 0x000fe20000000000 */
[----:B------:R-:W-:Y:S01]  /*36d0*/  ULEA UR5, UR47, UR4, 0x18 ;  /* 0x000000042f057291 */ /* 0x000fe2000f8ec0ff */
[----:B------:R-:W-:Y:S02]  /*36e0*/  UMOV UR6, 0x400 ;  /* 0x0000040000067882 */ /* 0x000fe40000000000 */
[----:B------:R-:W-:-:S06]  /*36f0*/  ULEA UR6, UR47, UR6, 0x18 ;  /* 0x000000062f067291 */ /* 0x000fcc000f8ec0ff */
[----:B------:R-:W2:Y:S02]  /*3700*/  LDS.U8 R0, [UR5+0x1c] ;  /* 0x00001c05ff007984 */ /* 0x000ea40008000000 */
[----:B--2---:R-:W-:-:S13]  /*3710*/  ISETP.NE.AND P0, PT, R0, RZ, PT ;  /* 0x000000ff0000720c */ /* 0x004fda0003f05270 */
[----:B------:R-:W-:Y:S05]  /*3720*/  @P0 BRA `(.L_x_65) ;  /* 0x0000000400080947 */ /* 0x000fea0003800000 */
[----:B------:R-:W-:Y:S02]  /*3730*/  UISETP.NE.U32.AND UP1, UPT, UR48, 0x1, UPT ;  /* 0x000000013000788c */ /* 0x000fe4000bf25070 */
[----:B------:R-:W-:-:S07]  /*3740*/  UIADD3 UR7, UPT, UPT, UR5, 0x8, URZ ;  /* 0x0000000805077890 */ /* 0x000fce000fffe0ff */
[----:B------:R-:W-:Y:S05]  /*3750*/  BRA.U !UP1, `(.L_x_66) ;  /* 0x00000001099c7547 */ /* 0x000fea000b800000 */
[----:B------:R-:W-:Y:S01]  /*3760*/  ELECT P0, URZ, PT ;  /* 0x0000000000ff782f */ /* 0x000fe20003800000 */
[----:B------:R-:W-:-:S12]  /*3770*/  BSSY B0, `(.L_x_66) ;  /* 0x0000025000007945 */ /* 0x000fd80003800000 */
[----:B------:R-:W-:Y:S05]  /*3780*/  @!P0 BRA `(.L_x_67) ;  /* 0x00000000008c8947 */ /* 0x000fea0003800000 */
[----:B------:R-:W-:-:S05]  /*3790*/  UMOV UR4, 0x10 ;  /* 0x0000001000047882 */ /* 0x000fca0000000000 */
[----:B------:R-:W-:Y:S04]  /*37a0*/  DEPBAR.LE SB2, 0x36 ;  /* 0x0000ad800000791a */ /* 0x000fe80000000000 */
[----:B------:R-:W2:Y:S02]  /*37b0*/  UTCATOMSWS.2CTA.FIND_AND_SET.ALIGN UP0, UR4, UR4 ;  /* 0x00000004000475e3 */ /* 0x000ea40008200800 */
[----:B--2---:R-:W-:Y:S01]  /*37c0*/  MOV R10, UR4 ;  /* 0x00000004000a7c02 */ /* 0x004fe20008000f00 */
[----:B------:R-:W-:Y:S06]  /*37d0*/  BRA.U UP0, `(.L_x_68) ;  /* 0x0000000100187547 */ /* 0x000fec000b800000 */
.L_x_69:
[----:B------:R-:W-:Y:S05]  /*37e0*/  NANOSLEEP 0x64 ;  /* 0x000000640000795d */ /* 0x000fea0003800000 */
[----:B------:R-:W-:-:S05]  /*37f0*/  UMOV UR4, 0x10 ;  /* 0x0000001000047882 */ /* 0x000fca0000000000 */
[----:B------:R-:W-:Y:S04]  /*3800*/  DEPBAR.LE SB2, 0x36 ;  /* 0x0000ad800000791a */ /* 0x000fe80000000000 */
[----:B------:R-:W2:Y:S02]  /*3810*/  UTCATOMSWS.2CTA.FIND_AND_SET.ALIGN UP0, UR4, UR4 ;  /* 0x00000004000475e3 */ /* 0x000ea40008200800 */
[----:B--2---:R-:W-:Y:S01]  /*3820*/  MOV R10, UR4 ;  /* 0x00000004000a7c02 */ /* 0x004fe20008000f00 */
[----:B------:R-:W-:Y:S05]  /*3830*/  BRA.U !UP0, `(.L_x_69) ;  /* 0xfffffffd08e87547 */ /* 0x000fea000b83ffff */
.L_x_68:
[----:B------:R-:W2:Y:S01]  /*3840*/  LDS R6, [UR5+0x10] ;  /* 0x00001005ff067984 */ /* 0x000ea20008000800 */
[----:B------:R-:W-:Y:S01]  /*3850*/  IMAD.U32 R0, RZ, RZ, UR6 ;  /* 0x00000006ff007e24 */ /* 0x000fe2000f8e00ff */
[----:B------:R-:W-:-:S03]  /*3860*/  MOV R4, UR49 ;  /* 0x0000003100047c02 */ /* 0x000fc60008000f00 */
[----:B------:R-:W-:Y:S01]  /*3870*/  VIADD R0, R0, 0x1c0 ;  /* 0x000001c000007836 */ /* 0x000fe20000000000 */
[----:B--2---:R-:W-:-:S04]  /*3880*/  SHF.L.U32 R6, R6, 0x1f, RZ ;  /* 0x0000001f06067819 */ /* 0x004fc800000006ff */
[----:B------:R-:W2:Y:S02]  /*3890*/  SYNCS.PHASECHK.TRANS64.TRYWAIT P0, [UR5+0x8], R6 ;  /* 0x00000806ff0075a7 */ /* 0x000ea40008001105 */
[----:B--2---:R-:W-:Y:S05]  /*38a0*/  @P0 BRA `(.L_x_70) ;  /* 0x0000000000080947 */ /* 0x004fea0003800000 */
[----:B------:R-:W2:Y:S02]  /*38b0*/  SYNCS.PHASECHK.TRANS64.TRYWAIT P0, [UR5+0x8], R6 ;  /* 0x00000806ff0075a7 */ /* 0x000ea40008001105 */
[----:B--2---:R-:W-:Y:S05]  /*38c0*/  @!P0 BRA `(.L_x_71) ;  /* 0x0000005c00908947 */ /* 0x004fea0003800000 */
.L_x_70:
[----:B------:R-:W-:Y:S01]  /*38d0*/  PRMT R4, R4, 0x654, R0 ;  /* 0x0000065404047816 */ /* 0x000fe20000000000 */
[----:B------:R-:W-:Y:S01]  /*38e0*/  HFMA2 R0, -RZ, RZ, 0, 5.9604644775390625e-08 ;  /* 0x00000001ff007431 */ /* 0x000fe200000001ff */
[----:B------:R-:W-:Y:S01]  /*38f0*/  UPRMT UR4, UR49, 0x654, UR7 ;  /* 0x0000065431047896 */ /* 0x000fe20008000007 */
[----:B------:R-:W-:Y:S02]  /*3900*/  IMAD.MOV.U32 R8, RZ, RZ, 0xffff ;  /* 0x0000ffffff087424 */ /* 0x000fe400078e00ff */
[----:B--2---:R-:W-:Y:S02]  /*3910*/  IMAD.MOV.U32 R6, RZ, RZ, 0x4 ;  /* 0x00000004ff067424 */ /* 0x004fe400078e00ff */
[----:B------:R-:W-:Y:S01]  /*3920*/  IMAD.SHL.U32 R9, R10, 0x20, RZ ;  /* 0x000000200a097824 */ /* 0x000fe200078e00ff */
[----:B------:R-:W-:Y:S02]  /*3930*/  MOV R5, UR4 ;  /* 0x0000000400057c02 */ /* 0x000fe40008000f00 */
[-C--:B------:R-:W-:Y:S01]  /*3940*/  SHF.L.U32 R8, R8, R10.reuse, RZ ;  /* 0x0000000a08087219 */ /* 0x080fe200000006ff */
[----:B------:R2:W-:Y:S01]  /*3950*/  SYNCS.ARRIVE.TRANS64.RED RZ, [UR4], R6 ;  /* 0x00000006ffff79a7 */ /* 0x0005e20008000404 */
[----:B------:R-:W-:Y:S01]  /*3960*/  SHF.L.U32 R7, R0, R10, RZ ;  /* 0x0000000a00077219 */ /* 0x000fe200000006ff */
[----:B------:R2:W-:Y:S04]  /*3970*/  STS [UR6+0x1c0], R9 ;  /* 0x0001c009ff007988 */ /* 0x0005e80008000806 */
[----:B------:R2:W-:Y:S04]  /*3980*/  STAS [R4.64], R10 ;  /* 0x0000000a04007dbd */ /* 0x0005e8000c0008ff */
[----:B------:R2:W-:Y:S04]  /*3990*/  ATOMS.OR RZ, [UR5+0x14], R8 ;  /* 0x00001408ffff798c */ /* 0x0005e8000b000005 */
[----:B------:R2:W-:Y:S04]  /*39a0*/  ATOMS.OR RZ, [UR5+0x18], R7 ;  /* 0x00001807ffff798c */ /* 0x0005e8000b000005 */
[----:B------:R2:W-:Y:S02]  /*39b0*/  ATOMS.XOR RZ, [UR5+0x10], R0 ;  /* 0x00001000ffff798c */ /* 0x0005e4000b800005 */
.L_x_67:
[----:B-1----:R-:W-:Y:S05]  /*39c0*/  BSYNC B0 ;  /* 0x0000000000007941 */ /* 0x002fea0003800000 */
.L_x_66:
[----:B------:R-:W-:Y:S05]  /*39d0*/  BRA.U UP1, `(.L_x_72) ;  /* 0x00000001016c7547 */ /* 0x000fea000b800000 */
[----:B------:R-:W-:-:S03]  /*39e0*/  UMOV UR4, 0xffffffff ;  /* 0xffffffff00047882 */ /* 0x000fc60000000000 */
[----:B------:R-:W-:Y:S05]  /*39f0*/  BRA.DIV UR4, `(.L_x_73) ;  /* 0x0000005e045c7947 */ /* 0x000fea000b800000 */
[----:B------:R-:W-:-:S13]  /*3a00*/  ELECT P0, URZ, PT ;  /* 0x0000000000ff782f */ /* 0x000fda0003800000 */
.L_x_191:
[----:B------:R-:W-:Y:S05]  /*3a10*/  @!P0 BRA `(.L_x_72) ;  /* 0x00000000005c8947 */ /* 0x000fea0003800000 */
[----:B--2---:R-:W2:Y:S02]  /*3a20*/  LDS R4, [UR5+0x10] ;  /* 0x00001005ff047984 */ /* 0x004ea40008000800 */
[----:B--2---:R-:W-:-:S04]  /*3a30*/  SHF.L.U32 R4, R4, 0x1f, RZ ;  /* 0x0000001f04047819 */ /* 0x004fc800000006ff */
[----:B------:R-:W2:Y:S02]  /*3a40*/  SYNCS.PHASECHK.TRANS64.TRYWAIT P0, [UR5+0x8], R4 ;  /* 0x00000804ff0075a7 */ /* 0x000ea40008001105 */
[----:B--2---:R-:W-:Y:S05]  /*3a50*/  @P0 BRA `(.L_x_74) ;  /* 0x0000000000080947 */ /* 0x004fea0003800000 */
[----:B------:R-:W2:Y:S02]  /*3a60*/  SYNCS.PHASECHK.TRANS64.TRYWAIT P0, [UR5+0x8], R4 ;  /* 0x00000804ff0075a7 */ /* 0x000ea40008001105 */
[----:B--2---:R-:W-:Y:S05]  /*3a70*/  @!P0 BRA `(.L_x_75) ;  /* 0x0000005c00608947 */ /* 0x004fea0003800000 */
.L_x_74:
[----:B------:R-:W3:Y:S01]  /*3a80*/  LDS R6, [UR6+0x1c0] ;  /* 0x0001c006ff067984 */ /* 0x000ee20008000800 */
[----:B--2---:R-:W-:Y:S02]  /*3a90*/  HFMA2 R0, -RZ, RZ, 0, 5.9604644775390625e-08 ;  /* 0x00000001ff007431 */ /* 0x004fe400000001ff */
[----:B------:R-:W-:Y:S01]  /*3aa0*/  IMAD.MOV.U32 R4, RZ, RZ, 0xffff ;  /* 0x0000ffffff047424 */ /* 0x000fe200078e00ff */
[----:B------:R-:W-:Y:S01]  /*3ab0*/  UPRMT UR4, UR49, 0x654, UR7 ;  /* 0x0000065431047896 */ /* 0x000fe20008000007 */
[----:B---3--:R-:W-:-:S03]  /*3ac0*/  IMAD.SHL.U32 R5, R6, 0x20, RZ ;  /* 0x0000002006057824 */ /* 0x008fc600078e00ff */
[-C--:B------:R-:W-:Y:S02]  /*3ad0*/  SHF.L.U32 R4, R4, R6.reuse, RZ ;  /* 0x0000000604047219 */ /* 0x080fe400000006ff */
[----:B------:R-:W-:Y:S01]  /*3ae0*/  SHF.L.U32 R6, R0, R6, RZ ;  /* 0x0000000600067219 */ /* 0x000fe200000006ff */
[----:B------:R3:W-:Y:S04]  /*3af0*/  STS [UR6+0x1c0], R5 ;  /* 0x0001c005ff007988 */ /* 0x0007e80008000806 */
[----:B------:R3:W-:Y:S04]  /*3b00*/  ATOMS.OR RZ, [UR5+0x14], R4 ;  /* 0x00001404ffff798c */ /* 0x0007e8000b000005 */
[----:B------:R3:W-:Y:S01]  /*3b10*/  ATOMS.OR RZ, [UR5+0x18], R6 ;  /* 0x00001806ffff798c */ /* 0x0007e2000b000005 */
[----:B------:R-:W-:Y:S03]  /*3b20*/  SYNCS.ARRIVE.TRANS64.RED.A1T0 RZ, [UR4], RZ ;  /* 0x000000ffffff79a7 */ /* 0x000fe60008100404 */
[----:B------:R3:W-:Y:S01]  /*3b30*/  ATOMS.XOR RZ, [UR5+0x10], R0 ;  /* 0x00001000ffff798c */ /* 0x0007e2000b800005 */
[----:B------:R-:W-:Y:S05]  /*3b40*/  BRA `(.L_x_72) ;  /* 0x0000000000107947 */ /* 0x000fea0003800000 */
.L_x_65:
[----:B------:R-:W-:Y:S02]  /*3b50*/  MOV R0, 0xffffffff ;  /* 0xffffffff00007802 */ /* 0x000fe40000000f00 */
[----:B------:R-:W-:-:S03]  /*3b60*/  MOV R4, 0x3b90 ;  /* 0x00003b9000047802 */ /* 0x000fc60000000f00 */
[----:B------:R2:W-:Y:S04]  /*3b70*/  STS [UR6+0x1c0], R0 ;  /* 0x0001c000ff007988 */ /* 0x0005e80008000806 */
[----:B-12--5:R-:W-:Y:S05]  /*3b80*/  CALL.REL.NOINC `($__internal_1_$__cuda_sm10x_tcgen05_guardrail_trap_phase_invalid_during_alloc) ;  /* 0x0000006400347944 */ /* 0x026fea0003c00000 */
.L_x_72:
[----:B------:R-:W-:Y:S05]  /*3b90*/  WARPSYNC.ALL ;  /* 0x0000000000007948 */ /* 0x000fea0003800000 */
[----:B------:R-:W4:Y:S01]  /*3ba0*/  S2UR UR4, SR_CgaCtaId ;  /* 0x00000000000479c3 */ /* 0x000f220000008800 */
[----:B------:R-:W-:Y:S01]  /*3bb0*/  UMOV UR26, 0x400 ;  /* 0x00000400001a7882 */ /* 0x000fe20000000000 */
[----:B------:R-:W-:-:S06]  /*3bc0*/  NOP ;  /* 0x0000000000007918 */ /* 0x000fcc0000000000 */
[----:B------:R-:W-:Y:S06]  /*3bd0*/  BAR.ARV 0x6, 0xa0 ;  /* 0x0182800000007b1d */ /* 0x000fec0000002000 */
[----:B------:R-:W1:Y:S01]  /*3be0*/  LDCU UR6, c[0x0][0x38c] ;  /* 0x00007180ff0677ac */ /* 0x000e620008000800 */
[----:B------:R-:W-:Y:S01]  /*3bf0*/  LOP3.LUT R3, R3, 0xffff, RZ, 0xc0, !PT ;  /* 0x0000ffff03037812 */ /* 0x000fe200078ec0ff */
[----:B--2---:R-:W-:Y:S01]  /*3c00*/  IMAD.MOV.U32 R9, RZ, RZ, 0x1 ;  /* 0x00000001ff097424 */ /* 0x004fe200078e00ff */
[----:B------:R-:W-:Y:S01]  /*3c10*/  LOP3.LUT R2, R2, 0xffff, RZ, 0xc0, !PT ;  /* 0x0000ffff02027812 */ /* 0x000fe200078ec0ff */
[----:B------:R-:W-:Y:S01]  /*3c20*/  IMAD.MOV.U32 R8, RZ, RZ, RZ ;  /* 0x000000ffff087224 */ /* 0x000fe200078e00ff */
[----:B------:R-:W-:Y:S01]  /*3c30*/  R2UR UR28, R3 ;  /* 0x00000000031c72ca */ /* 0x000fe200000e0000 */
[----:B------:R-:W-:Y:S01]  /*3c40*/  UMOV UR32, URZ ;  /* 0x000000ff00207c82 */ /* 0x000fe20008000000 */
[----:B------:R-:W-:-:S02]  /*3c50*/  R2UR UR42, R2 ;  /* 0x00000000022a72ca */ /* 0x000fc400000e0000 */
[----:B------:R-:W-:Y:S01]  /*3c60*/  CS2R R2, SRZ ;  /* 0x0000000000027805 */ /* 0x000fe2000001ff00 */
[----:B------:R-:W-:Y:S01]  /*3c70*/  UMOV UR23, URZ ;  /* 0x000000ff00177c82 */ /* 0x000fe20008000000 */
[----:B----4-:R-:W-:Y:S01]  /*3c80*/  ULEA UR26, UR4, UR26, 0x18 ;  /* 0x0000001a041a7291 */ /* 0x010fe2000f8ec0ff */
[----:B------:R-:W-:Y:S01]  /*3c90*/  UMOV UR22, URZ ;  /* 0x000000ff00167c82 */ /* 0x000fe20008000000 */
[----:B------:R-:W-:Y:S02]  /*3ca0*/  UISETP.NE.AND UP3, UPT, UR48, URZ, UPT ;  /* 0x000000ff3000728c */ /* 0x000fe4000bf65270 */
[----:B------:R-:W-:Y:S02]  /*3cb0*/  UIADD3 UR5, UPT, UPT, UR26, 0x8400, URZ ;  /* 0x000084001a057890 */ /* 0x000fe4000fffe0ff */
[----:B------:R-:W-:-:S03]  /*3cc0*/  UIADD3 UR4, UPT, UPT, UR26, 0x20400, URZ ;  /* 0x000204001a047890 */ /* 0x000fc6000fffe0ff */
[----:B---3--:R-:W2:Y:S01]  /*3cd0*/  LDS R0, [UR26+0x1c0] ;  /* 0x0001c01aff007984 */ /* 0x008ea20008000800 */
[----:B-1----:R-:W-:Y:S02]  /*3ce0*/  UIADD3 UR6, UPT, UPT, UR6, 0x1f, URZ ;  /* 0x0000001f06067890 */ /* 0x002fe4000fffe0ff */
[----:B------:R-:W-:Y:S02]  /*3cf0*/  USHF.R.U32.HI UR5, URZ, 0x4, UR5 ;  /* 0x00000004ff057899 */ /* 0x000fe40008011605 */
[----:B------:R-:W-:Y:S02]  /*3d00*/  USHF.R.S32.HI UR33, URZ, 0x1f, UR6 ;  /* 0x0000001fff217899 */ /* 0x000fe40008011406 */
[----:B------:R-:W-:Y:S02]  /*3d10*/  USHF.R.U32.HI UR4, URZ, 0x4, UR4 ;  /* 0x00000004ff047899 */ /* 0x000fe40008011604 */
[----:B------:R-:W-:Y:S02]  /*3d20*/  ULEA.HI UR33, UR33, UR6, URZ, 0x5 ;  /* 0x0000000621217291 */ /* 0x000fe4000f8f28ff */
[----:B------:R-:W-:-:S02]  /*3d30*/  ULOP3.LUT UR5, UR5, 0x3fff, URZ, 0xc0, !UPT ;  /* 0x00003fff05057892 */ /* 0x000fc4000f8ec0ff */
[----:B------:R-:W-:Y:S02]  /*3d40*/  USHF.R.S32.HI UR33, URZ, 0x5, UR33 ;  /* 0x00000005ff217899 */ /* 0x000fe40008011421 */
[----:B------:R-:W-:Y:S02]  /*3d50*/  ULOP3.LUT UR30, UR4, 0x3fff, URZ, 0xc0, !UPT ;  /* 0x00003fff041e7892 */ /* 0x000fe4000f8ec0ff */
[----:B------:R-:W-:Y:S01]  /*3d60*/  UISETP.LT.AND UP0, UPT, UR33, 0x1, UPT ;  /* 0x000000012100788c */ /* 0x000fe2000bf01270 */
[----:B------:R-:W-:Y:S01]  /*3d70*/  UMOV UR40, 0x0 ;  /* 0x0000000000287882 */ /* 0x000fe20000000000 */
[----:B------:R-:W-:Y:S01]  /*3d80*/  UMOV UR41, 0x8200910 ;  /* 0x0820091000297882 */ /* 0x000fe20000000000 */
[----:B------:R-:W-:Y:S02]  /*3d90*/  ULOP3.LUT UR29, UR5, 0x10000, URZ, 0xfc, !UPT ;  /* 0x00010000051d7892 */ /* 0x000fe4000f8efcff */
[----:B------:R-:W-:Y:S02]  /*3da0*/  ULOP3.LUT UR30, UR30, 0x10000, URZ, 0xfc, !UPT ;  /* 0x000100001e1e7892 */ /* 0x000fe4000f8efcff */
[----:B------:R-:W-:Y:S01]  /*3db0*/  USEL UR43, UR33, 0x1, !UP0 ;  /* 0x00000001212b7887 */ /* 0x000fe2000c000000 */
[----:B------:R-:W-:Y:S01]  /*3dc0*/  UMOV UR38, 0x0 ;  /* 0x0000000000267882 */ /* 0x000fe20000000000 */
[----:B------:R-:W-:Y:S01]  /*3dd0*/  UMOV UR39, 0x8200910 ;  /* 0x0820091000277882 */ /* 0x000fe20000000000 */
[----:B------:R-:W-:Y:S01]  /*3de0*/  UMOV UR36, 0x0 ;  /* 0x0000000000247882 */ /* 0x000fe20000000000 */
[----:B------:R-:W-:Y:S01]  /*3df0*/  UMOV UR37, 0x8200910 ;  /* 0x0820091000257882 */ /* 0x000fe20000000000 */
[----:B------:R-:W-:Y:S01]  /*3e00*/  UMOV UR34, 0x0 ;  /* 0x0000000000227882 */ /* 0x000fe20000000000 */
[----:B------:R-:W-:Y:S01]  /*3e10*/  UMOV UR35, 0x8200910 ;  /* 0x0820091000237882 */ /* 0x000fe20000000000 */
[----:B--2---:R-:W-:-:S15]  /*3e20*/  R2UR UR44, R0 ;  /* 0x00000000002c72ca */ /* 0x004fde00000e0000 */
.L_x_83:
[C---:B------:R-:W-:Y:S02]  /*3e30*/  LEA R0, R8.reuse, UR26, 0x3 ;  /* 0x0000001a08007c11 */ /* 0x040fe4000f8e18ff */
[----:B------:R-:W-:Y:S02]  /*3e40*/  SHF.L.U32 R4, R3, 0x1f, RZ ;  /* 0x0000001f03047819 */ /* 0x000fe400000006ff */
[----:B------:R-:W-:Y:S02]  /*3e50*/  LEA R5, R8, UR26, 0x4 ;  /* 0x0000001a08057c11 */ /* 0x000fe4000f8e20ff */
[----:B------:R-:W1:Y:S02]  /*3e60*/  SYNCS.PHASECHK.TRANS64.TRYWAIT P0, [R0+URZ+0x110], R4 ;  /* 0x00011004000075a7 */ /* 0x000e6400080011ff */
[----:B-1-3--:R-:W-:Y:S05]  /*3e70*/  @!P0 BRA `(.L_x_76) ;  /* 0x0000005800788947 */ /* 0x00afea0003800000 */
.L_x_192:
[----:B-1----:R-:W1:Y:S01]  /*3e80*/  LDS.128 R4, [R5+0x1a0] ;  /* 0x0001a00005047984 */ /* 0x002e620000000c00 */
[----:B------:R-:W-:Y:S02]  /*3e90*/  VIADD R0, R0, 0x120 ;  /* 0x0000012000007836 */ /* 0x000fe40000000000 */
[----:B------:R-:W-:Y:S01]  /*3ea0*/  VIADD R8, R8, 0x1 ;  /* 0x0000000108087836 */ /* 0x000fe20000000000 */
[----:B------:R-:W-:Y:S01]  /*3eb0*/  @!PT LDS RZ, [RZ] ;  /* 0x00000000fffff984 */ /* 0x000fe20000000800 */
[----:B------:R-:W-:Y:S01]  /*3ec0*/  @!PT LDS RZ, [RZ] ;  /* 0x00000000fffff984 */ /* 0x000fe20000000800 */
[----:B------:R-:W-:Y:S01]  /*3ed0*/  @!PT LDS RZ, [RZ] ;  /* 0x00000000fffff984 */ /* 0x000fe20000000800 */
[----:B------:R-:W-:Y:S01]  /*3ee0*/  @!PT LDS RZ, [RZ] ;  /* 0x00000000fffff984 */ /* 0x000fe20000000800 */
[----:B------:R2:W-:Y:S06]  /*3ef0*/  MEMBAR.ALL.CTA ;  /* 0x0000000000007992 */ /* 0x0005ec0000008000 */
[----:B--2---:R-:W2:Y:S01]  /*3f00*/  FENCE.VIEW.ASYNC.S ;  /* 0x00000000000073c6 */ /* 0x004ea20000000000 */
[----:B------:R-:W-:-:S04]  /*3f10*/  PRMT R0, RZ, 0x654, R0 ;  /* 0x00000654ff007816 */ /* 0x000fc80000000000 */
[----:B--2---:R2:W-:Y:S01]  /*3f20*/  SYNCS.ARRIVE.TRANS64.RED.A1T0 RZ, [R0+URZ], RZ ;  /* 0x000000ff00ff79a7 */ /* 0x0045e200081004ff */
[----:B-1----:R-:W-:Y:S01]  /*3f30*/  LOP3.LUT P1, RZ, R6, 0x1, RZ, 0xc0, !PT ;  /* 0x0000000106ff7812 */ /* 0x002fe2000782c0ff */
[----:B--2---:R-:W-:-:S12]  /*3f40*/  BRA.U UP3, `(.L_x_77) ;  /* 0x0000000503087547 */ /* 0x004fd8000b800000 */
[----:B------:R-:W1:Y:S01]  /*3f50*/  LDCU UR4, c[0x0][0x38c] ;  /* 0x00007180ff0477ac */ /* 0x000e620008000800 */
[----:B------:R-:W-:Y:S02]  /*3f60*/  PLOP3.LUT P2, PT, PT, PT, PT, 0x80, 0x8 ;  /* 0x000000000008781c */ /* 0x000fe40003f4f070 */
[----:B------:R-:W-:Y:S01]  /*3f70*/  SHF.L.U32 R4, R9, 0x1f, RZ ;  /* 0x0000001f09047819 */ /* 0x000fe200000006ff */
[----:B------:R-:W-:Y:S02]  /*3f80*/  ULEA UR31, UR32, UR26, 0x3 ;  /* 0x0000001a201f7291 */ /* 0x000fe4000f8e18ff */
[----:B------:R-:W-:Y:S02]  /*3f90*/  ULEA UR11, UR32, UR44, 0x6 ;  /* 0x0000002c200b7291 */ /* 0x000fe4000f8e30ff */
[----:B-1----:R-:W-:-:S06]  /*3fa0*/  UISETP.GE.AND UP0, UPT, UR4, 0x1, UPT ;  /* 0x000000010400788c */ /* 0x002fcc000bf06270 */
[----:B------:R-:W-:-:S05]  /*3fb0*/  PLOP3.LUT P0, PT, PT, PT, UP0, 0x80, 0x8 ;  /* 0x000000000008781c */ /* 0x000fca0003f0f008 */
[----:B------:R-:W-:-:S08]  /*3fc0*/  @UP0 ULEA UR4, UR23, UR26, 0x3 ;  /* 0x0000001a17040291 */ /* 0x000fd0000f8e18ff */
[----:B------:R-:W-:-:S04]  /*3fd0*/  @P0 SHF.L.U32 R0, R2, 0x1f, RZ ;  /* 0x0000001f02000819 */ /* 0x000fc800000006ff */
[----:B------:R1:W2:Y:S01]  /*3fe0*/  @P0 SYNCS.PHASECHK.TRANS64.TRYWAIT P2, [UR4], R0 ;  /* 0x00000000ff0005a7 */ /* 0x0002a20008041104 */
[----:B------:R-:W3:Y:S02]  /*3ff0*/  SYNCS.PHASECHK.TRANS64.TRYWAIT P0, [UR31+0x150], R4 ;  /* 0x00015004ff0075a7 */ /* 0x000ee4000800111f */
[----:B-123--:R-:W-:Y:S05]  /*4000*/  @!P0 BRA `(.L_x_78) ;  /* 0x0000005800288947 */ /* 0x00efea0003800000 */
.L_x_194:
[----:B------:R-:W-:Y:S01]  /*4010*/  UMOV UR27, UR22 ;  /* 0x00000016001b7c82 */ /* 0x000fe20008000000 */
[----:B------:R-:W-:Y:S05]  /*4020*/  BRA.U !UP0, `(.L_x_79) ;  /* 0x0000000108c07547 */ /* 0x000fea000b800000 */
[----:B------:R-:W-:Y:S02]  /*4030*/  UIADD3 UR27, UPT, UPT, UR43, UR22, URZ ;  /* 0x000000162b1b7290 */ /* 0x000fe4000fffe0ff */
[----:B------:R-:W-:Y:S01]  /*4040*/  UPLOP3.LUT UP2, UPT, UPT, UPT, UPT, 0x40, 0x4 ;  /* 0x000000000004789c */ /* 0x000fe20003f4e870 */
[----:B------:R-:W-:Y:S01]  /*4050*/  UMOV UR24, UR33 ;  /* 0x0000002100187c82 */ /* 0x000fe20008000000 */
[----:B------:R-:W-:-:S09]  /*4060*/  UMOV UR10, UR23 ;  /* 0x00000017000a7c82 */ /* 0x000fd20008000000 */
.L_x_82:
[----:B--2---:R-:W-:Y:S01]  /*4070*/  ULEA UR5, UR10, UR26, 0x3 ;  /* 0x0000001a0a057291 */ /* 0x004fe2000f8e18ff */
[----:B---3--:R-:W-:Y:S11]  /*4080*/  @P2 BRA `(.L_x_80) ;  /* 0x00000000000c2947 */ /* 0x008ff60003800000 */
[----:B-1----:R-:W-:Y:S04]  /*4090*/  SHF.L.U32 R4, R2, 0x1f, RZ ;  /* 0x0000001f02047819 */ /* 0x002fe800000006ff */
[----:B------:R-:W1:Y:S02]  /*40a0*/  SYNCS.PHASECHK.TRANS64.TRYWAIT P0, [UR5], R4 ;  /* 0x00000004ff0075a7 */ /* 0x000e640008001105 */
[----:B-1----:R-:W-:Y:S05]  /*40b0*/  @!P0 BRA `(.L_x_81) ;  /* 0x0000005800148947 */ /* 0x002fea0003800000 */
.L_x_80:
[----:B------:R-:W-:Y:S01]  /*40c0*/  UISETP.NE.AND UP0, UPT, UR24, 0x1, UPT ;  /* 0x000000011800788c */ /* 0x000fe2000bf05270 */
[----:B------:R-:W-:Y:S01]  /*40d0*/  PLOP3.LUT P2, PT, PT, PT, PT, 0x80, 0x8 ;  /* 0x000000000008781c */ /* 0x000fe20003f4f070 */
[----:B------:R-:W-:Y:S02]  /*40e0*/  UIADD3 UR4, UPT, UPT, UR10, 0x1, URZ ;  /* 0x000000010a047890 */ /* 0x000fe4000fffe0ff */
[----:B------:R-:W-:Y:S02]  /*40f0*/  UIADD3 UR25, UPT, UPT, UR5, 0x60, URZ ;  /* 0x0000006005197890 */ /* 0x000fe4000fffe0ff */
[----:B------:R-:W-:Y:S01]  /*4100*/  UISETP.NE.AND UP1, UPT, UR4, 0xc, UPT ;  /* 0x0000000c0400788c */ /* 0x000fe2000bf25270 */
[----:B------:R-:W-:Y:S01]  /*4110*/  PLOP3.LUT P0, PT, PT, PT, UP0, 0x80, 0x8 ;  /* 0x000000000008781c */ /* 0x000fe20003f0f008 */
[----:B------:R-:W-:Y:S02]  /*4120*/  UIADD3 UR22, UPT, UPT, UR22, 0x1, URZ ;  /* 0x0000000116167890 */ /* 0x000fe4000fffe0ff */
[----:B------:R-:W-:Y:S02]  /*4130*/  USEL UR6, URZ, 0x1, UP1 ;  /* 0x00000001ff067887 */ /* 0x000fe40008800000 */
[----:B------:R-:W-:Y:S02]  /*4140*/  USEL UR23, UR4, URZ, UP1 ;  /* 0x000000ff04177287 */ /* 0x000fe40008800000 */
[----:B------:R-:W-:Y:S02]  /*4150*/  UIADD3 UR24, UPT, UPT, UR24, -0x1, URZ ;  /* 0xffffffff18187890 */ /* 0x000fe4000fffe0ff */
[----:B------:R-:W-:Y:S01]  /*4160*/  @UP0 ULEA UR4, UR23, UR26, 0x3 ;  /* 0x0000001a17040291 */ /* 0x000fe2000f8e18ff */
[----:B------:R-:W-:Y:S01]  /*4170*/  LOP3.LUT R2, R2, UR6, RZ, 0x3c, !PT ;  /* 0x0000000602027c12 */ /* 0x000fe2000f8e3cff */
[----:B------:R-:W-:Y:S02]  /*4180*/  ULEA UR6, UR10, UR30, 0x9 ;  /* 0x0000001e0a067291 */ /* 0x000fe4000f8e48ff */
[----:B------:R-:W-:Y:S01]  /*4190*/  UISETP.NE.AND UP0, UPT, UR22, UR27, UPT ;  /* 0x0000001b1600728c */ /* 0x000fe2000bf05270 */
[----:B-1----:R-:W-:Y:S01]  /*41a0*/  @P0 SHF.L.U32 R0, R2, 0x1f, RZ ;  /* 0x0000001f02000819 */ /* 0x002fe200000006ff */
[----:B------:R-:W-:Y:S02]  /*41b0*/  UIADD3 UR20, UPT, UPT, UR6, 0x2, URZ ;  /* 0x0000000206147890 */ /* 0x000fe4000fffe0ff */
[----:B------:R-:W-:Y:S01]  /*41c0*/  UIADD3 UR16, UPT, UPT, UR6, 0x4, URZ ;  /* 0x0000000406107890 */ /* 0x000fe2000fffe0ff */
[----:B------:R2:W3:Y:S01]  /*41d0*/  @P0 SYNCS.PHASECHK.TRANS64.TRYWAIT P2, [UR4], R0 ;  /* 0x00000000ff0005a7 */ /* 0x0004e20008041104 */
[----:B------:R-:W-:Y:S02]  /*41e0*/  ULEA UR4, UR10, UR29, 0x9 ;  /* 0x0000001d0a047291 */ /* 0x000fe4000f8e48ff */
[----:B------:R-:W-:Y:S02]  /*41f0*/  UIADD3 UR12, UPT, UPT, UR6, 0x6, URZ ;  /* 0x00000006060c7890 */ /* 0x000fe4000fffe0ff */
[----:B------:R-:W-:Y:S02]  /*4200*/  UIADD3 UR18, UPT, UPT, UR4, 0x2, URZ ;  /* 0x0000000204127890 */ /* 0x000fe4000fffe0ff */
[----:B------:R-:W-:Y:S02]  /*4210*/  UIADD3 UR14, UPT, UPT, UR4, 0x4, URZ ;  /* 0x00000004040e7890 */ /* 0x000fe4000fffe0ff */
[----:B------:R-:W-:Y:S01]  /*4220*/  UIADD3 UR8, UPT, UPT, UR4, 0x6, URZ ;  /* 0x0000000604087890 */ /* 0x000fe2000fffe0ff */
[----:B------:R-:W-:Y:S01]  /*4230*/  UMOV UR7, 0x40004040 ;  /* 0x4000404000077882 */ /* 0x000fe20000000000 */
[----:B------:R-:W-:Y:S01]  /*4240*/  UMOV UR5, 0x40004040 ;  /* 0x4000404000057882 */ /* 0x000fe20000000000 */
[----:B------:R-:W-:Y:S01]  /*4250*/  UMOV UR21, 0x40004040 ;  /* 0x4000404000157882 */ /* 0x000fe20000000000 */
[----:B------:R2:W-:Y:S01]  /*4260*/  UTCHMMA.2CTA gdesc[UR4], gdesc[UR6], tmem[UR11], tmem[UR40], idesc[UR41], UP2 ;  /* 0x00ff2806040075ea */ /* 0x0005e2000920000b */
[----:B------:R-:W-:Y:S01]  /*4270*/  UPLOP3.LUT UP2, UPT, UPT, UPT, UPT, 0x80, 0x8 ;  /* 0x000000000008789c */ /* 0x000fe20003f4f070 */
[----:B------:R-:W-:Y:S01]  /*4280*/  UMOV UR19, 0x40004040 ;  /* 0x4000404000137882 */ /* 0x000fe20000000000 */
[----:B------:R-:W-:Y:S01]  /*4290*/  UMOV UR17, 0x40004040 ;  /* 0x4000404000117882 */ /* 0x000fe20000000000 */
[----:B------:R2:W-:Y:S01]  /*42a0*/  UTCHMMA.2CTA gdesc[UR18], gdesc[UR20], tmem[UR11], tmem[UR38], idesc[UR39], UPT ;  /* 0x00ff2614120075ea */ /* 0x0005e2000ba0000b */
[----:B------:R-:W-:Y:S01]  /*42b0*/  UMOV UR15, 0x40004040 ;  /* 0x40004040000f7882 */ /* 0x000fe20000000000 */
[----:B------:R-:W-:Y:S01]  /*42c0*/  UMOV UR13, 0x40004040 ;  /* 0x40004040000d7882 */ /* 0x000fe20000000000 */
[----:B------:R-:W-:Y:S01]  /*42d0*/  UMOV UR9, 0x40004040 ;  /* 0x4000404000097882 */ /* 0x000fe20000000000 */
[----:B------:R2:W-:Y:S01]  /*42e0*/  UTCHMMA.2CTA gdesc[UR14], gdesc[UR16], tmem[UR11], tmem[UR36], idesc[UR37], UPT ;  /* 0x00ff24100e0075ea */ /* 0x0005e2000ba0000b */
[----:B------:R2:W-:Y:S01]  /*42f0*/  UTCHMMA.2CTA gdesc[UR8], gdesc[UR12], tmem[UR11], tmem[UR34], idesc[UR35], UPT ;  /* 0x00ff220c080075ea */ /* 0x0005e2000ba0000b */
[----:B------:R2:W-:Y:S01]  /*4300*/  UTCBAR.2CTA.MULTICAST [UR25], URZ, UR28 ;  /* 0x000000ff190073e9 */ /* 0x0005e2000820081c */
[----:B------:R-:W-:Y:S01]  /*4310*/  UMOV UR10, UR23 ;  /* 0x00000017000a7c82 */ /* 0x000fe20008000000 */
[----:B------:R-:W-:Y:S05]  /*4320*/  BRA.U UP0, `(.L_x_82) ;  /* 0xfffffffd00507547 */ /* 0x000fea000b83ffff */
.L_x_79:
[----:B--2---:R-:W-:Y:S01]  /*4330*/  UIADD3 UR4, UPT, UPT, UR31, 0x130, URZ ;  /* 0x000001301f047890 */ /* 0x004fe2000fffe0ff */
[----:B------:R-:W-:-:S08]  /*4340*/  UMOV UR22, UR27 ;  /* 0x0000001b00167c82 */ /* 0x000fd00008000000 */
[----:B------:R2:W-:Y:S01]  /*4350*/  UTCBAR.2CTA.MULTICAST [UR4], URZ, UR42 ;  /* 0x000000ff040073e9 */ /* 0x0005e2000820082a */
[----:B------:R-:W-:Y:S02]  /*4360*/  NOP ;  /* 0x0000000000007918 */ /* 0x000fe40000000000 */
.L_x_77:
[----:B--2---:R-:W-:Y:S01]  /*4370*/  UIADD3 UR4, UPT, UPT, UR32, 0x1, URZ ;  /* 0x0000000120047890 */ /* 0x004fe2000fffe0ff */
[----:B------:R-:W-:-:S03]  /*4380*/  ISETP.NE.AND P0, PT, R8, 0x2, PT ;  /* 0x000000020800780c */ /* 0x000fc60003f05270 */
[----:B------:R-:W-:Y:S01]  /*4390*/  UISETP.NE.AND UP0, UPT, UR4, 0x4, UPT ;  /* 0x000000040400788c */ /* 0x000fe2000bf05270 */
[----:B-1----:R-:W-:Y:S02]  /*43a0*/  SEL R0, RZ, 0x1, P0 ;  /* 0x00000001ff007807 */ /* 0x002fe40000000000 */
[----:B------:R-:W-:Y:S01]  /*43b0*/  SEL R8, R8, RZ, P0 ;  /* 0x000000ff08087207 */ /* 0x000fe20000000000 */
[----:B------:R-:W-:Y:S01]  /*43c0*/  USEL UR5, URZ, 0x1, UP0 ;  /* 0x00000001ff057887 */ /* 0x000fe20008000000 */
[----:B------:R-:W-:Y:S01]  /*43d0*/  LOP3.LUT R3, R3, R0, RZ, 0x3c, !PT ;  /* 0x0000000003037212 */ /* 0x000fe200078e3cff */
[----:B------:R-:W-:-:S04]  /*43e0*/  USEL UR32, UR4, URZ, UP0 ;  /* 0x000000ff04207287 */ /* 0x000fc80008000000 */
[----:B------:R-:W-:Y:S01]  /*43f0*/  LOP3.LUT R9, R9, UR5, RZ, 0x3c, !PT ;  /* 0x0000000509097c12 */ /* 0x000fe2000f8e3cff */
[----:B------:R-:W-:Y:S07]  /*4400*/  @P1 BRA `(.L_x_83) ;  /* 0xfffffff800881947 */ /* 0x000fee000383ffff */
[----:B------:R-:W1:Y:S01]  /*4410*/  S2UR UR8, SR_CgaCtaId ;  /* 0x00000000000879c3 */ /* 0x000e620000008800 */
[----:B------:R-:W-:Y:S01]  /*4420*/  ELECT P0, URZ, PT ;  /* 0x0000000000ff782f */ /* 0x000fe20003800000 */
[----:B------:R-:W-:Y:S01]  /*4430*/  HFMA2 R0, -RZ, RZ, 0, 5.9604644775390625e-08 ;  /* 0x00000001ff007431 */ /* 0x000fe200000001ff */
[----:B------:R-:W-:-:S05]  /*4440*/  UMOV UR4, 0x40 ;  /* 0x0000004000047882 */ /* 0x000fca0000000000 */
[----:B------:R-:W-:Y:S01]  /*4450*/  UVIRTCOUNT.DEALLOC.SMPOOL 0x80 ;  /* 0x000000800000784c */ /* 0x000fe20000000000 */
[----:B------:R-:W-:Y:S02]  /*4460*/  UISETP.NE.AND UP1, UPT, UR48, URZ, UPT ;  /* 0x000000ff3000728c */ /* 0x000fe4000bf25270 */
[----:B-1----:R-:W-:-:S09]  /*4470*/  ULEA UR8, UR8, UR4, 0x18 ;  /* 0x0000000408087291 */ /* 0x002fd2000f8ec0ff */
[----:B------:R1:W-:Y:S01]  /*4480*/  @P0 STS.U8 [UR8+0x1c], R0 ;  /* 0x00001c00ff000988 */ /* 0x0003e20008000008 */
[----:B------:R-:W-:Y:S05]  /*4490*/  BRA.U UP1, `(.L_x_84) ;  /* 0x0000000101a07547 */ /* 0x000fea000b800000 */
[----:B------:R-:W-:Y:S01]  /*44a0*/  UIADD3 UR7, UPT, UPT, UR26, 0x150, URZ ;  /* 0x000001501a077890 */ /* 0x000fe2000fffe0ff */
[----:B------:R-:W-:-:S03]  /*44b0*/  SHF.L.U32 R2, R9, 0x1f, RZ ;  /* 0x0000001f09027819 */ /* 0x000fc600000006ff */
[----:B------:R-:W-:-:S09]  /*44c0*/  ULEA UR4, UR32, UR7, 0x3 ;  /* 0x0000000720047291 */ /* 0x000fd2000f8e18ff */
[----:B------:R-:W2:Y:S02]  /*44d0*/  SYNCS.PHASECHK.TRANS64.TRYWAIT P0, [UR4], R2 ;  /* 0x00000002ff0075a7 */ /* 0x000ea40008001104 */
[----:B--2---:R-:W-:Y:S05]  /*44e0*/  @!P0 BRA `(.L_x_85) ;  /* 0x0000005400208947 */ /* 0x004fea0003800000 */
.L_x_197:
        /* <DEDUP_REMOVED lines=9> */
.L_x_199:
        /* <DEDUP_REMOVED lines=9> */
.L_x_201:
[----:B------:R-:W-:-:S04]  /*4610*/  UIADD3 UR4, UPT, UPT, UR4, 0x1, URZ ;  /* 0x0000000104047890 */ /* 0x000fc8000fffe0ff */
[----:B------:R-:W-:-:S04]  /*4620*/  UISETP.NE.AND UP0, UPT, UR4, 0x4, UPT ;  /* 0x000000040400788c */ /* 0x000fc8000bf05270 */
[----:B------:R-:W-:Y:S02]  /*4630*/  USEL UR5, URZ, 0x1, UP0 ;  /* 0x00000001ff057887 */ /* 0x000fe40008000000 */
[----:B------:R-:W-:-:S04]  /*4640*/  USEL UR4, UR4, URZ, UP0 ;  /* 0x000000ff04047287 */ /* 0x000fc80008000000 */
[----:B------:R-:W-:Y:S01]  /*4650*/  ULEA UR4, UR4, UR7, 0x3 ;  /* 0x0000000704047291 */ /* 0x000fe2000f8e18ff */
[----:B------:R-:W-:-:S04]  /*4660*/  LOP3.LUT R2, R2, UR5, RZ, 0x3c, !PT ;  /* 0x0000000502027c12 */ /* 0x000fc8000f8e3cff */
[----:B------:R-:W-:Y:S01]  /*4670*/  SHF.L.U32 R2, R2, 0x1f, RZ ;  /* 0x0000001f02027819 */ /* 0x000fe200000006ff */
[----:B-1----:R-:W-:-:S04]  /*4680*/  IMAD.U32 R0, RZ, RZ, UR4 ;  /* 0x00000004ff007e24 */ /* 0x002fc8000f8e00ff */
[----:B------:R1:W2:Y:S03]  /*4690*/  SYNCS.PHASECHK.TRANS64.TRYWAIT P0, [R0+URZ], R2 ;  /* 0x00000002000075a7 */ /* 0x0002a600080011ff */
[----:B--2---:R-:W-:Y:S05]  /*46a0*/  @!P0 NANOSLEEP.SYNCS 0x989680 ;  /* 0x009896800000895d */ /* 0x004fea0003900000 */
[----:B------:R-:W2:Y:S02]  /*46b0*/  @!P0 SYNCS.PHASECHK.TRANS64 P0, [R0+URZ], R2 ;  /* 0x00000002000085a7 */ /* 0x000ea400080010ff */
[----:B--2---:R-:W-:Y:S05]  /*46c0*/  @P0 BRA `(.L_x_88) ;  /* 0x0000000000200947 */ /* 0x004fea0003800000 */
.L_x_89:
[----:B--2---:R2:W4:Y:S02]  /*46d0*/  SYNCS.PHASECHK.TRANS64.TRYWAIT P0, [R0+URZ], R2 ;  /* 0x00000002000075a7 */ /* 0x00452400080011ff */
[----:B----4-:R-:W-:Y:S05]  /*46e0*/  @!P0 NANOSLEEP.SYNCS 0x989680 ;  /* 0x009896800000895d */ /* 0x010fea0003900000 */
[----:B------:R-:W4:Y:S02]  /*46f0*/  @!P0 SYNCS.PHASECHK.TRANS64 P0, [R0+URZ], R2 ;  /* 0x00000002000085a7 */ /* 0x000f2400080010ff */
[----:B----4-:R-:W-:Y:S05]  /*4700*/  @!P0 BRA `(.L_x_89) ;  /* 0xfffffffc00f08947 */ /* 0x010fea000383ffff */
[----:B------:R-:W-:Y:S05]  /*4710*/  BRA `(.L_x_88) ;  /* 0x00000000000c7947 */ /* 0x000fea0003800000 */
.L_x_84:
[----:B------:R-:W-:-:S04]  /*4720*/  UIADD3 UR4, UPT, UPT, UR26, 0x190, URZ ;  /* 0x000001901a047890 */ /* 0x000fc8000fffe0ff */
[----:B------:R-:W-:-:S09]  /*4730*/  UPRMT UR4, UR49, 0x654, UR4 ;  /* 0x0000065431047896 */ /* 0x000fd20008000004 */
[----:B------:R-:W-:Y:S03]  /*4740*/  SYNCS.ARRIVE.TRANS64.RED.A1T0 RZ, [UR4], RZ ;  /* 0x000000ffffff79a7 */ /* 0x000fe60008100404 */
.L_x_88:
[----:B-12---:R-:W-:Y:S01]  /*4750*/  SHF.L.U32 R2, RZ, 0x1f, RZ ;  /* 0x0000001fff027819 */ /* 0x006fe200000006ff */
[----:B------:R-:W-:Y:S01]  /*4760*/  UIADD3 UR4, UPT, UPT, UR26, 0x190, URZ ;  /* 0x000001901a047890 */ /* 0x000fe2000fffe0ff */
[----:B------:R-:W-:Y:S02]  /*4770*/  PLOP3.LUT P0, PT, PT, PT, UP1, 0x80, 0x8 ;  /* 0x000000000008781c */ /* 0x000fe40003f0f018 */
[----:B------:R-:W1:Y:S02]  /*4780*/  SYNCS.PHASECHK.TRANS64.TRYWAIT P1, [UR26+0x190], R2 ;  /* 0x00019002ff0075a7 */ /* 0x000e64000802111a */
[----:B-1----:R-:W-:Y:S09]  /*4790*/  @!P1 BRA `(.L_x_90) ;  /* 0x0000005000bc9947 */ /* 0x002ff20003800000 */
.L_x_203:
[----:B------:R-:W-:Y:S01]  /*47a0*/  @!UP1 UPRMT UR4, UR49, 0x654, UR4 ;  /* 0x0000065431049896 */ /* 0x000fe20008000004 */
[----:B------:R-:W-:Y:S01]  /*47b0*/  UMOV UR5, 0xffff ;  /* 0x0000ffff00057882 */ /* 0x000fe20000000000 */
[----:B------:R-:W-:-:S07]  /*47c0*/  UMOV UR6, 0x1 ;  /* 0x0000000100067882 */ /* 0x000fce0000000000 */
[----:B------:R-:W-:Y:S01]  /*47d0*/  @!P0 SYNCS.ARRIVE.TRANS64.RED.A1T0 RZ, [UR4], RZ ;  /* 0x000000ffffff89a7 */ /* 0x000fe20008100404 */
[----:B------:R-:W-:Y:S01]  /*47e0*/  NOP ;  /* 0x0000000000007918 */ /* 0x000fe20000000000 */
[----:B-1----:R-:W1:Y:S01]  /*47f0*/  LDS R0, [UR8+0x14] ;  /* 0x00001408ff007984 */ /* 0x002e620008000800 */
[----:B------:R-:W-:-:S04]  /*4800*/  ULOP3.LUT UR4, UR44, 0xffff, URZ, 0xc0, !UPT ;  /* 0x0000ffff2c047892 */ /* 0x000fc8000f8ec0ff */
[----:B------:R-:W-:-:S04]  /*4810*/  USHF.R.U32.HI UR4, URZ, 0x5, UR4 ;  /* 0x00000005ff047899 */ /* 0x000fc80008011604 */
[----:B------:R-:W-:Y:S02]  /*4820*/  USHF.L.U32 UR5, UR5, UR4, URZ ;  /* 0x0000000405057299 */ /* 0x000fe400080006ff */
[----:B------:R-:W-:-:S04]  /*4830*/  USHF.L.U32 UR4, UR6, UR4, URZ ;  /* 0x0000000406047299 */ /* 0x000fc800080006ff */
[----:B-1----:R-:W-:-:S04]  /*4840*/  LOP3.LUT R0, R0, UR5, RZ, 0xc0, !PT ;  /* 0x0000000500007c12 */ /* 0x002fc8000f8ec0ff */
[----:B------:R-:W-:-:S13]  /*4850*/  ISETP.NE.AND P0, PT, R0, UR5, PT ;  /* 0x0000000500007c0c */ /* 0x000fda000bf05270 */
[----:B------:R-:W-:Y:S05]  /*4860*/  @P0 BRA `(.L_x_91) ;  /* 0x0000000000580947 */ /* 0x000fea0003800000 */
[----:B------:R-:W1:Y:S02]  /*4870*/  LDS R0, [UR8+0x18] ;  /* 0x00001808ff007984 */ /* 0x000e640008000800 */
[----:B-1----:R-:W-:-:S04]  /*4880*/  LOP3.LUT R0, R0, UR4, RZ, 0xc0, !PT ;  /* 0x0000000400007c12 */ /* 0x002fc8000f8ec0ff */
[----:B------:R-:W-:-:S13]  /*4890*/  ISETP.NE.AND P0, PT, R0, UR4, PT ;  /* 0x0000000400007c0c */ /* 0x000fda000bf05270 */
[----:B------:R-:W-:Y:S05]  /*48a0*/  @P0 BRA `(.L_x_92) ;  /* 0x00000000003c0947 */ /* 0x000fea0003800000 */
[----:B------:R-:W1:Y:S01]  /*48b0*/  S2R R2, SR_LANEID ;  /* 0x0000000000027919 */ /* 0x000e620000000000 */
[----:B------:R-:W-:-:S06]  /*48c0*/  ULOP3.LUT UR5, URZ, UR5, URZ, 0x33, !UPT ;  /* 0x00000005ff057292 */ /* 0x000fcc000f8e33ff */
[----:B------:R-:W-:-:S04]  /*48d0*/  IMAD.U32 R0, RZ, RZ, UR5 ;  /* 0x00000005ff007e24 */ /* 0x000fc8000f8e00ff */
[----:B------:R2:W4:Y:S02]  /*48e0*/  REDUX UR7, R0 ;  /* 0x00000000000773c4 */ /* 0x0005240000000000 */
[----:B------:R1:W-:Y:S01]  /*48f0*/  UTCATOMSWS.AND URZ, UR5 ;  /* 0x0000000500ff79e3 */ /* 0x0003e20008000000 */
[----:B--2---:R-:W-:Y:S01]  /*4900*/  LOP3.LUT R0, RZ, UR4, RZ, 0x33, !PT ;  /* 0x00000004ff007c12 */ /* 0x004fe2000f8e33ff */
[----:B------:R-:W-:Y:S02]  /*4910*/  VOTEU.ANY UR4, UPT, PT ;  /* 0x0000000000047886 */ /* 0x000fe400038e0100 */
[----:B------:R-:W-:Y:S02]  /*4920*/  UFLO.U32 UR4, UR4 ;  /* 0x00000004000472bd */ /* 0x000fe400080e0000 */
[----:B------:R-:W2:Y:S04]  /*4930*/  REDUX UR6, R0 ;  /* 0x00000000000673c4 */ /* 0x000ea80000000000 */
[----:B-1----:R-:W-:-:S02]  /*4940*/  ISETP.EQ.U32.AND P0, PT, R2, UR4, PT ;  /* 0x0000000402007c0c */ /* 0x002fc4000bf02070 */
[----:B----4-:R-:W-:-:S11]  /*4950*/  MOV R2, UR7 ;  /* 0x0000000700027c02 */ /* 0x010fd60008000f00 */
[----:B------:R1:W-:Y:S01]  /*4960*/  @P0 ATOMS.AND RZ, [UR8+0x14], R2 ;  /* 0x00001402ffff098c */ /* 0x0003e2000a800008 */
[----:B--2---:R-:W-:-:S05]  /*4970*/  IMAD.U32 R0, RZ, RZ, UR6 ;  /* 0x00000006ff007e24 */ /* 0x004fca000f8e00ff */
[----:B------:R1:W-:Y:S01]  /*4980*/  @P0 ATOMS.AND RZ, [UR8+0x18], R0 ;  /* 0x00001800ffff098c */ /* 0x0003e2000a800008 */
[----:B------:R-:W-:Y:S05]  /*4990*/  BRA `(.L_x_93) ;  /* 0x0000000000147947 */ /* 0x000fea0003800000 */
.L_x_92:
[----:B------:R-:W-:Y:S02]  /*49a0*/  MOV R2, 0x49c0 ;  /* 0x000049c000027802 */ /* 0x000fe40000000f00 */
[----:B---3-5:R-:W-:Y:S05]  /*49b0*/  CALL.REL.NOINC `($__internal_0_$__cuda_sm10x_tcgen05_guardrail_trap_col_being_dealloced_not_returned_by_alloc) ;  /* 0x00000054009c7944 */ /* 0x028fea0003c00000 */
[----:B------:R-:W-:Y:S05]  /*49c0*/  BRA `(.L_x_93) ;  /* 0x0000000000087947 */ /* 0x000fea0003800000 */
.L_x_91:
[----:B------:R-:W-:Y:S02]  /*49d0*/  MOV R2, 0x49f0 ;  /* 0x000049f000027802 */ /* 0x000fe40000000f00 */
[----:B---3-5:R-:W-:Y:S05]  /*49e0*/  CALL.REL.NOINC `($__internal_2_$__cuda_sm10x_tcgen05_guardrail_trap_unallocated_columns_being_dealloced) ;  /* 0x0000005400a87944 */ /* 0x028fea0003c00000 */
.L_x_93:
[----:B------:R-:W-:Y:S01]  /*49f0*/  NOP ;  /* 0x0000000000007918 */ /* 0x000fe20000000000 */
[----:B------:R-:W-:Y:S05]  /*4a00*/  EXIT ;  /* 0x000000000000794d */ /* 0x000fea0003800000 */
.L_x_64:
[----:B------:R-:W-:-:S09]  /*4a10*/  UISETP.NE.OR UP0, UPT, UR18, 0x3, !UP4 ;  /* 0x000000031200788c */ /* 0x000fd2000e705670 */
[----:B------:R-:W-:Y:S05]  /*4a20*/  BRA.U UP0, `(.L_x_94) ;  /* 0x0000001100e87547 */ /* 0x000fea000b800000 */
[----:B------:R-:W2:Y:S01]  /*4a30*/  LDCU.64 UR4, c[0x0][0x888] ;  /* 0x00011100ff0477ac */ /* 0x000ea20008000a00 */
[----:B------:R-:W3:Y:S01]  /*4a40*/  LDC.64 R12, c[0x0][0x348] ;  /* 0x0000d200ff0c7b82 */ /* 0x000ee20000000a00 */
[----:B------:R-:W-:Y:S02]  /*4a50*/  HFMA2 R9, -RZ, RZ, 0, 0 ;  /* 0x00000000ff097431 */ /* 0x000fe400000001ff */
[----:B------:R-:W-:Y:S01]  /*4a60*/  IMAD.MOV.U32 R11, RZ, RZ, 0x1 ;  /* 0x00000001ff0b7424 */ /* 0x000fe200078e00ff */
[----:B------:R-:W4:Y:S01]  /*4a70*/  LDCU UR46, c[0x0][0x370] ;  /* 0x00006e00ff2e77ac */ /* 0x000f220008000800 */
[----:B------:R-:W-:Y:S01]  /*4a80*/  IMAD.MOV.U32 R10, RZ, RZ, RZ ;  /* 0x000000ffff0a7224 */ /* 0x000fe200078e00ff */
[----:B------:R-:W-:Y:S01]  /*4a90*/  MOV R3, 0x2000 ;  /* 0x0000200000037802 */ /* 0x000fe20000000f00 */
[----:B------:R-:W4:Y:S01]  /*4aa0*/  LDCU.128 UR48, c[0x0][0xb10] ;  /* 0x00016200ff3077ac */ /* 0x000f220008000c00 */
[----:B------:R-:W1:Y:S01]  /*4ab0*/  LDCU UR37, c[0x0][0x374] ;  /* 0x00006e80ff2577ac */ /* 0x000e620008000800 */
[----:B------:R-:W1:Y:S01]  /*4ac0*/  LDCU.64 UR38, c[0x0][0x890] ;  /* 0x00011200ff2677ac */ /* 0x000e620008000a00 */
[----:B--2---:R-:W-:Y:S01]  /*4ad0*/  UISETP.NE.U32.AND UP0, UPT, UR4, URZ, UPT ;  /* 0x000000ff0400728c */ /* 0x004fe2000bf05070 */
[----:B------:R-:W2:Y:S01]  /*4ae0*/  LDCU UR15, c[0x0][0xb0c] ;  /* 0x00016180ff0f77ac */ /* 0x000ea20008000800 */
[----:B------:R-:W3:Y:S01]  /*4af0*/  LDCU UR56, c[0x0][0xb20] ;  /* 0x00016400ff3877ac */ /* 0x000ee20008000800 */
[----:B------:R-:W3:Y:S01]  /*4b00*/  LDCU UR4, c[0x0][0xb30] ;  /* 0x00016600ff0477ac */ /* 0x000ee20008000800 */
[----:B------:R-:W-:Y:S01]  /*4b10*/  UMOV UR21, 0x400 ;  /* 0x0000040000157882 */ /* 0x000fe20000000000 */
[----:B----4-:R-:W-:-:S02]  /*4b20*/  UIMAD.WIDE.U32 UR6, UR46, UR48, URZ ;  /* 0x000000302e0672a5 */ /* 0x010fc4000f8e00ff */
[----:B-1----:R-:W-:Y:S02]  /*4b30*/  UIMAD.WIDE.U32 UR8, UR37, UR51, URZ ;  /* 0x00000033250872a5 */ /* 0x002fe4000f8e00ff */
[----:B------:R-:W-:Y:S02]  /*4b40*/  ULEA UR21, UR47, UR21, 0x18 ;  /* 0x000000152f157291 */ /* 0x000fe4000f8ec0ff */
[----:B------:R-:W-:Y:S02]  /*4b50*/  UISETP.NE.AND.EX UP6, UPT, UR5, URZ, UPT, UP0 ;  /* 0x000000ff0500728c */ /* 0x000fe4000bfc5300 */
[----:B------:R-:W-:Y:S02]  /*4b60*/  UISETP.NE.AND UP0, UPT, UR45, 0x1, UPT ;  /* 0x000000012d00788c */ /* 0x000fe4000bf05270 */
[----:B------:R-:W-:Y:S02]  /*4b70*/  UISETP.NE.U32.AND UP0, UPT, UR38, URZ, UPT ;  /* 0x000000ff2600728c */ /* 0x000fe4000bf05070 */
[----:B------:R-:W-:Y:S01]  /*4b80*/  UIADD3 UR52, UPT, UPT, UR21, 0xd8, URZ ;  /* 0x000000d815347890 */ /* 0x000fe2000fffe0ff */
[----:B------:R-:W-:Y:S01]  /*4b90*/  UMOV UR6, UR7 ;  /* 0x0000000700067c82 */ /* 0x000fe20008000000 */
[----:B------:R-:W-:Y:S01]  /*4ba0*/  UMOV UR53, UR9 ;  /* 0x0000000900357c82 */ /* 0x000fe20008000000 */
[----:B------:R-:W-:-:S02]  /*4bb0*/  UISETP.GE.AND UP2, UPT, UR45, 0x1, UPT ;  /* 0x000000012d00788c */ /* 0x000fc4000bf46270 */
[----:B------:R-:W-:Y:S02]  /*4bc0*/  UISETP.NE.AND.EX UP5, UPT, UR39, URZ, UPT, UP0 ;  /* 0x000000ff2700728c */ /* 0x000fe4000bfa5300 */
[----:B------:R-:W-:Y:S01]  /*4bd0*/  UPLOP3.LUT UP3, UPT, UPT, UPT, UPT, 0x40, 0x4 ;  /* 0x000000000004789c */ /* 0x000fe20003f6e870 */
[----:B------:R-:W1:Y:S01]  /*4be0*/  LDCU.64 UR22, c[0x0][0xb28] ;  /* 0x00016500ff1677ac */ /* 0x000e620008000a00 */
[----:B--2---:R-:W-:Y:S02]  /*4bf0*/  UISETP.NE.AND UP2, UPT, UR15, 0x1, UPT ;  /* 0x000000010f00788c */ /* 0x004fe4000bf45270 */
[----:B------:R-:W-:Y:S02]  /*4c00*/  UIADD3 UR41, UPT, UPT, UR21, 0xc0, URZ ;  /* 0x000000c015297890 */ /* 0x000fe4000fffe0ff */
[----:B------:R-:W-:Y:S02]  /*4c10*/  UIADD3 UR33, UPT, UPT, UR21, 0xc8, URZ ;  /* 0x000000c815217890 */ /* 0x000fe4000fffe0ff */
[----:B------:R-:W-:-:S02]  /*4c20*/  UIADD3 UR25, UPT, UPT, UR21, 0xd0, URZ ;  /* 0x000000d015197890 */ /* 0x000fc4000fffe0ff */
[----:B------:R-:W-:Y:S02]  /*4c30*/  UPRMT UR52, UR47, 0x654, UR52 ;  /* 0x000006542f347896 */ /* 0x000fe40008000034 */
[----:B------:R-:W-:Y:S02]  /*4c40*/  USHF.R.U32.HI UR54, URZ, UR49, UR6 ;  /* 0x00000031ff367299 */ /* 0x000fe40008011606 */
[----:B---3--:R-:W-:Y:S02]  /*4c50*/  USHF.R.U32.HI UR53, URZ, UR56, UR53 ;  /* 0x00000038ff357299 */ /* 0x008fe40008011635 */
[----:B------:R-:W-:Y:S02]  /*4c60*/  UISETP.NE.AND UP0, UPT, UR50, 0x1, UPT ;  /* 0x000000013200788c */ /* 0x000fe4000bf05270 */
[----:B------:R-:W-:-:S11]  /*4c70*/  UISETP.NE.AND UP4, UPT, UR4, 0x1, UPT ;  /* 0x000000010400788c */ /* 0x000fd6000bf85270 */
.L_x_105:
[C---:B------:R-:W-:Y:S02]  /*4c80*/  LEA R8, R10.reuse, UR21, 0x3 ;  /* 0x000000150a087c11 */ /* 0x040fe4000f8e18ff */
[----:B------:R-:W-:Y:S02]  /*4c90*/  SHF.L.U32 R0, R9, 0x1f, RZ ;  /* 0x0000001f09007819 */ /* 0x000fe400000006ff */
[----:B------:R-:W-:Y:S02]  /*4ca0*/  LEA R4, R10, UR21, 0x4 ;  /* 0x000000150a047c11 */ /* 0x000fe4000f8e20ff */
[----:B--2---:R-:W2:Y:S02]  /*4cb0*/  SYNCS.PHASECHK.TRANS64.TRYWAIT P0, [R8+URZ+0x110], R0 ;  /* 0x00011000080075a7 */ /* 0x004ea400080011ff */
[----:B--2---:R-:W-:Y:S05]  /*4cc0*/  @!P0 BRA `(.L_x_95) ;  /* 0x0000004c00888947 */ /* 0x004fea0003800000 */
.L_x_204:
[----:B------:R-:W3:Y:S01]  /*4cd0*/  LDS.128 R4, [R4+0x1a0] ;  /* 0x0001a00004047984 */ /* 0x000ee20000000c00 */
[----:B------:R-:W-:Y:S01]  /*4ce0*/  UISETP.GE.AND UP0, UPT, UR45, 0x1, UPT ;  /* 0x000000012d00788c */ /* 0x000fe2000bf06270 */
[----:B------:R-:W-:Y:S01]  /*4cf0*/  @!PT LDS RZ, [RZ] ;  /* 0x00000000fffff984 */ /* 0x000fe20000000800 */
[----:B------:R-:W-:Y:S01]  /*4d00*/  @!PT LDS RZ, [RZ] ;  /* 0x00000000fffff984 */ /* 0x000fe20000000800 */
[----:B------:R-:W-:Y:S01]  /*4d10*/  @!PT LDS RZ, [RZ] ;  /* 0x00000000fffff984 */ /* 0x000fe20000000800 */
[----:B------:R-:W-:Y:S01]  /*4d20*/  @!PT LDS RZ, [RZ] ;  /* 0x00000000fffff984 */ /* 0x000fe20000000800 */
[----:B------:R4:W-:Y:S06]  /*4d30*/  MEMBAR.ALL.CTA ;  /* 0x0000000000007992 */ /* 0x0009ec0000008000 */
[----:B----4-:R-:W4:Y:S01]  /*4d40*/  FENCE.VIEW.ASYNC.S ;  /* 0x00000000000073c6 */ /* 0x010f220000000000 */
[----:B---3--:R-:W-:Y:S11]  /*4d50*/  LOP3.LUT P0, RZ, R6, 0x1, RZ, 0xc0, !PT ;  /* 0x0000000106ff7812 */ /* 0x008ff6000780c0ff */
[----:B------:R-:W-:Y:S02]  /*4d60*/  @!UPT UIADD3 URZ, UPT, UPT, URZ, URZ, URZ ;  /* 0x000000fffffff290 */ /* 0x000fe4000fffe0ff */
[----:B----4-:R-:W-:Y:S01]  /*4d70*/  VOTEU.ANY UP2, P0 ;  /* 0x0000000000ff7886 */ /* 0x010fe20000040100 */
[----:B------:R-:W-:Y:S11]  /*4d80*/  PLOP3.LUT P0, PT, PT, PT, UP2, 0x80, 0x8 ;  /* 0x000000000008781c */ /* 0x000ff60003f0f028 */
[----:B------:R-:W-:Y:S02]  /*4d90*/  @!UPT UIADD3 URZ, UPT, UPT, URZ, URZ, URZ ;  /* 0x000000fffffff290 */ /* 0x000fe4000fffe0ff */
[----:B--2---:R-:W-:Y:S02]  /*4da0*/  @P0 SHF.R.U32.HI R0, RZ, 0x10, R5 ;  /* 0x00000010ff000819 */ /* 0x004fe40000011605 */
[----:B------:R-:W-:Y:S02]  /*4db0*/  @P0 MOV R2, R4 ;  /* 0x0000000400020202 */ /* 0x000fe40000000f00 */
[----:B------:R-:W-:Y:S01]  /*4dc0*/  @P0 R2UR UR4, R0 ;  /* 0x00000000000402ca */ /* 0x000fe200000e0000 */
[----:B------:R-:W-:Y:S01]  /*4dd0*/  VIADD R0, R8, 0x120 ;  /* 0x0000012008007836 */ /* 0x000fe20000000000 */
[----:B------:R-:W-:Y:S02]  /*4de0*/  @P0 LOP3.LUT R4, R5, 0xffff, RZ, 0xc0, !PT ;  /* 0x0000ffff05040812 */ /* 0x000fe400078ec0ff */
[----:B------:R-:W-:Y:S02]  /*4df0*/  @P0 R2UR UR6, R2 ;  /* 0x00000000020602ca */ /* 0x000fe400000e0000 */
[----:B------:R-:W-:Y:S02]  /*4e00*/  PRMT R0, RZ, 0x654, R0 ;  /* 0x00000654ff007816 */ /* 0x000fe40000000000 */
[----:B------:R-:W-:Y:S02]  /*4e10*/  @P0 R2UR UR5, R4 ;  /* 0x00000000040502ca */ /* 0x000fe400000e0000 */
[----:B------:R2:W-:Y:S03]  /*4e20*/  SYNCS.ARRIVE.TRANS64.RED.A1T0 RZ, [R0+URZ], RZ ;  /* 0x000000ff00ff79a7 */ /* 0x0005e600081004ff */
[----:B------:R-:W-:Y:S04]  /*4e30*/  @UP2 UMOV UR29, UR4 ;  /* 0x00000004001d2c82 */ /* 0x000fe80008000000 */
[----:B------:R-:W-:Y:S04]  /*4e40*/  @UP2 UMOV UR14, UR6 ;  /* 0x00000006000e2c82 */ /* 0x000fe80008000000 */
[----:B------:R-:W-:Y:S01]  /*4e50*/  @UP2 UMOV UR13, UR5 ;  /* 0x00000005000d2c82 */ /* 0x000fe20008000000 */
[----:B------:R-:W-:Y:S05]  /*4e60*/  BRA.U !UP0, `(.L_x_96) ;  /* 0x0000000108c07547 */ /* 0x000fea000b800000 */
[----:B------:R-:W-:Y:S02]  /*4e70*/  UIMAD.WIDE.U32 UR16, UR13, UR51, URZ ;  /* 0x000000330d1072a5 */ /* 0x000fe4000f8e00ff */
[----:B------:R-:W-:Y:S02]  /*4e80*/  UP2UR UR20, UPR, URZ, 0x4 ;  /* 0x00000004ff147883 */ /* 0x000fe40008000000 */
[----:B------:R-:W-:Y:S02]  /*4e90*/  UISETP.NE.AND UP2, UPT, UR50, 0x1, UPT ;  /* 0x000000013200788c */ /* 0x000fe4000bf45270 */
[----:B------:R-:W-:Y:S02]  /*4ea0*/  UIMAD.WIDE.U32 UR18, UR14, UR48, URZ ;  /* 0x000000300e1272a5 */ /* 0x000fe4000f8e00ff */
[----:B------:R-:W-:Y:S02]  /*4eb0*/  USEL UR4, UR37, UR53, !UP2 ;  /* 0x0000003525047287 */ /* 0x000fe4000d000000 */
[----:B------:R-:W-:Y:S02]  /*4ec0*/  UISETP.NE.AND UP0, UPT, UR15, 0x1, UPT ;  /* 0x000000010f00788c */ /* 0x000fe4000bf05270 */
[----:B------:R-:W-:Y:S02]  /*4ed0*/  UP2UR UR24, UPR, URZ, 0x2 ;  /* 0x00000002ff187883 */ /* 0x000fe40008000000 */
[----:B------:R-:W-:Y:S02]  /*4ee0*/  UISETP.NE.AND UP1, UPT, UR45, 0x1, UPT ;  /* 0x000000012d00788c */ /* 0x000fe4000bf25270 */
[----:B-1----:R-:W-:Y:S02]  /*4ef0*/  UIMAD.WIDE.U32 UR8, UR4, UR22, URZ ;  /* 0x00000016040872a5 */ /* 0x002fe4000f8e00ff */
[----:B------:R-:W-:Y:S01]  /*4f00*/  USEL UR7, UR46, UR54, !UP0 ;  /* 0x000000362e077287 */ /* 0x000fe2000c000000 */
[----:B------:R-:W-:Y:S02]  /*4f10*/  UMOV UR5, UR17 ;  /* 0x0000001100057c82 */ /* 0x000fe40008000000 */
[----:B------:R-:W-:Y:S02]  /*4f20*/  USHF.R.U32.HI UR6, URZ, UR56, UR5 ;  /* 0x00000038ff067299 */ /* 0x000fe40008011605 */
[----:B------:R-:W-:Y:S02]  /*4f30*/  UIMAD.WIDE.U32 UR10, UR7, UR22, URZ ;  /* 0x00000016070a72a5 */ /* 0x000fe4000f8e00ff */
[----:B------:R-:W-:Y:S02]  /*4f40*/  USEL UR6, UR13, UR6, !UP2 ;  /* 0x000000060d067287 */ /* 0x000fe4000d000000 */
[----:B------:R-:W-:Y:S01]  /*4f50*/  UISETP.NE.AND UP2, UPT, UR20, URZ, UPT ;  /* 0x000000ff1400728c */ /* 0x000fe2000bf45270 */
[----:B------:R-:W-:Y:S02]  /*4f60*/  UMOV UR5, UR19 ;  /* 0x0000001300057c82 */ /* 0x000fe40008000000 */
[----:B------:R-:W-:Y:S03]  /*4f70*/  USHF.R.U32.HI UR12, URZ, UR49, UR5 ;  /* 0x00000031ff0c7299 */ /* 0x000fe60008011605 */
[----:B------:R-:W-:Y:S02]  /*4f80*/  UMOV UR5, UR9 ;  /* 0x0000000900057c82 */ /* 0x000fe40008000000 */
[----:B------:R-:W-:Y:S03]  /*4f90*/  @UP1 USHF.R.U32.HI UR4, URZ, UR23, UR5 ;  /* 0x00000017ff041299 */ /* 0x000fe60008011605 */
[----:B------:R-:W-:Y:S01]  /*4fa0*/  UMOV UR5, UR11 ;  /* 0x0000000b00057c82 */ /* 0x000fe20008000000 */
[----:B------:R-:W-:Y:S02]  /*4fb0*/  UIMAD UR4, UR45, UR4, URZ ;  /* 0x000000042d0472a4 */ /* 0x000fe4000f8e02ff */
[----:B------:R-:W-:Y:S02]  /*4fc0*/  @UP1 USHF.R.U32.HI UR7, URZ, UR23, UR5 ;  /* 0x00000017ff071299 */ /* 0x000fe40008011605 */
[----:B------:R-:W-:Y:S02]  /*4fd0*/  USEL UR5, UR14, UR12, !UP0 ;  /* 0x0000000c0e057287 */ /* 0x000fe4000c000000 */
[----:B------:R-:W-:Y:S02]  /*4fe0*/  UIMAD.WIDE.U32 UR10, UR6, UR22, URZ ;  /* 0x00000016060a72a5 */ /* 0x000fe4000f8e00ff */
[----:B------:R-:W-:Y:S02]  /*4ff0*/  UIMAD UR8, UR45, UR7, URZ ;  /* 0x000000072d0872a4 */ /* 0x000fe4000f8e02ff */
[----:B------:R-:W-:Y:S03]  /*5000*/  UISETP.GE.AND UP0, UPT, UR6, UR4, UPT ;  /* 0x000000040600728c */ /* 0x000fe6000bf06270 */
[----:B------:R-:W-:Y:S01]  /*5010*/  UMOV UR4, UR11 ;  /* 0x0000000b00047c82 */ /* 0x000fe20008000000 */
[----:B------:R-:W-:Y:S02]  /*5020*/  UISETP.GE.OR UP0, UPT, UR5, UR8, UP0 ;  /* 0x000000080500728c */ /* 0x000fe40008706670 */
[----:B------:R-:W-:Y:S02]  /*5030*/  USHF.R.U32.HI UR4, URZ, UR23, UR4 ;  /* 0x00000017ff047299 */ /* 0x000fe40008011604 */
[----:B------:R-:W-:Y:S02]  /*5040*/  UIMAD.WIDE.U32 UR8, UR5, UR22, URZ ;  /* 0x00000016050872a5 */ /* 0x000fe4000f8e00ff */
[----:B------:R-:W-:Y:S04]  /*5050*/  USEL UR10, UR6, UR4, !UP1 ;  /* 0x00000004060a7287 */ /* 0x000fe8000c800000 */
[----:B------:R-:W-:Y:S01]  /*5060*/  UIADD3 UR11, UPT, UPT, -UR10, URZ, URZ ;  /* 0x000000ff0a0b7290 */ /* 0x000fe2000fffe1ff */
[----:B------:R-:W-:Y:S02]  /*5070*/  @!UP0 UMOV UR4, UR9 ;  /* 0x0000000900048c82 */ /* 0x000fe40008000000 */
[----:B------:R-:W-:Y:S02]  /*5080*/  @!UP0 USHF.R.U32.HI UR4, URZ, UR23, UR4 ;  /* 0x00000017ff048299 */ /* 0x000fe40008011604 */
[----:B------:R-:W-:Y:S02]  /*5090*/  UIMAD UR8, UR45, UR11, UR6 ;  /* 0x0000000b2d0872a4 */ /* 0x000fe4000f8e0206 */
[----:B------:R-:W-:Y:S02]  /*50a0*/  @!UP0 USEL UR4, UR5, UR4, !UP1 ;  /* 0x0000000405048287 */ /* 0x000fe4000c800000 */
[----:B------:R-:W-:Y:S02]  /*50b0*/  UISETP.NE.AND UP1, UPT, UR24, URZ, UPT ;  /* 0x000000ff1800728c */ /* 0x000fe4000bf25270 */
[----:B------:R-:W-:Y:S02]  /*50c0*/  @!UP0 UIMAD UR7, UR7, UR8, UR4 ;  /* 0x00000008070782a4 */ /* 0x000fe4000f8e0204 */
[----:B------:R-:W-:Y:S02]  /*50d0*/  @!UP0 UIADD3 UR9, UPT, UPT, UR10, -UR4, URZ ;  /* 0x800000040a098290 */ /* 0x000fe4000fffe0ff */
[----:B------:R-:W-:Y:S02]  /*50e0*/  UIADD3 UR8, UPT, UPT, -UR6, URZ, URZ ;  /* 0x000000ff06087290 */ /* 0x000fe4000fffe1ff */
[----:B------:R-:W-:Y:S02]  /*50f0*/  UIADD3 UR4, UPT, UPT, -UR5, URZ, URZ ;  /* 0x000000ff05047290 */ /* 0x000fe4000fffe1ff */
[----:B------:R-:W-:Y:S03]  /*5100*/  @!UP0 UIMAD UR6, UR9, UR45, UR5 ;  /* 0x0000002d090682a4 */ /* 0x000fe6000f8e0205 */
[----:B------:R-:W-:Y:S01]  /*5110*/  @!UP0 UMOV UR5, UR7 ;  /* 0x0000000700058c82 */ /* 0x000fe20008000000 */
[----:B------:R-:W-:Y:S02]  /*5120*/  UIMAD UR7, UR15, UR4, UR14 ;  /* 0x000000040f0772a4 */ /* 0x000fe4000f8e020e */
[----:B------:R-:W-:Y:S02]  /*5130*/  UIMAD UR4, UR50, UR8, UR13 ;  /* 0x00000008320472a4 */ /* 0x000fe4000f8e020d */
[----:B------:R-:W-:Y:S02]  /*5140*/  UIMAD UR14, UR5, UR15, UR7 ;  /* 0x0000000f050e72a4 */ /* 0x000fe4000f8e0207 */
[----:B------:R-:W-:Y:S11]  /*5150*/  UIMAD UR13, UR6, UR50, UR4 ;  /* 0x00000032060d72a4 */ /* 0x000ff6000f8e0204 */
[----:B------:R-:W-:Y:S01]  /*5160*/  @!UPT UIADD3 URZ, UPT, UPT, URZ, URZ, URZ ;  /* 0x000000fffffff290 */ /* 0x000fe2000fffe0ff */
.L_x_96:
[----:B------:R-:W3:Y:S01]  /*5170*/  @!UP4 LDCU.128 UR8, c[0x0][0xb10] ;  /* 0x00016200ff08c7ac */ /* 0x000ee20008000c00 */
[----:B------:R-:W-:Y:S02]  /*5180*/  ISETP.NE.U32.AND P0, PT, RZ, UR38, PT ;  /* 0x00000026ff007c0c */ /* 0x000fe4000bf05070 */
[----:B------:R-:W-:Y:S02]  /*5190*/  SHF.L.U32 R4, R11, 0x1f, RZ ;  /* 0x0000001f0b047819 */ /* 0x000fe400000006ff */
[----:B------:R-:W-:Y:S01]  /*51a0*/  ISETP.NE.AND.EX P0, PT, RZ, UR39, PT, P0 ;  /* 0x00000027ff007c0c */ /* 0x000fe2000bf05300 */
[----:B------:R-:W4:Y:S01]  /*51b0*/  @!UP4 LDCU UR5, c[0x0][0xb0c] ;  /* 0x00016180ff05c7ac */ /* 0x000f220008000800 */
[----:B------:R-:W-:Y:S02]  /*51c0*/  USHF.L.U32 UR42, UR30, 0x7, URZ ;  /* 0x000000071e2a7899 */ /* 0x000fe400080006ff */
[----:B------:R-:W-:Y:S02]  /*51d0*/  USHF.L.U32 UR43, UR31, 0x6, URZ ;  /* 0x000000061f2b7899 */ /* 0x000fe400080006ff */
[----:B---3--:R-:W-:Y:S07]  /*51e0*/  UIMAD.WIDE.U32 UR6, UR14, UR8, URZ ;  /* 0x000000080e0672a5 */ /* 0x008fee000f8e00ff */
[----:B------:R-:W-:Y:S01]  /*51f0*/  @!UP4 UMOV UR4, UR7 ;  /* 0x000000070004cc82 */ /* 0x000fe20008000000 */
[----:B----4-:R-:W-:Y:S02]  /*5200*/  @!UP4 UISETP.NE.AND UP0, UPT, UR5, 0x1, UPT ;  /* 0x000000010500c88c */ /* 0x010fe4000bf05270 */
[----:B------:R-:W-:Y:S02]  /*5210*/  @!UP4 USHF.R.U32.HI UR4, URZ, UR9, UR4 ;  /* 0x00000009ff04c299 */ /* 0x000fe40008011604 */
[----:B------:R-:W-:Y:S02]  /*5220*/  UIMAD.WIDE.U32 UR6, UR13, UR11, URZ ;  /* 0x0000000b0d0672a5 */ /* 0x000fe4000f8e00ff */
[----:B------:R-:W-:Y:S02]  /*5230*/  @!UP4 USEL UR8, UR14, UR4, !UP0 ;  /* 0x000000040e08c287 */ /* 0x000fe4000c000000 */
[----:B------:R-:W-:Y:S03]  /*5240*/  @!UP4 UISETP.NE.AND UP0, UPT, UR10, 0x1, UPT ;  /* 0x000000010a00c88c */ /* 0x000fe6000bf05270 */
[----:B------:R-:W-:Y:S02]  /*5250*/  @!UP4 UMOV UR6, UR7 ;  /* 0x000000070006cc82 */ /* 0x000fe40008000000 */
[----:B------:R-:W3:Y:S02]  /*5260*/  @!UP4 LDCU UR4, c[0x0][0xb20] ;  /* 0x00016400ff04c7ac */ /* 0x000ee40008000800 */
[----:B---3--:R-:W-:Y:S04]  /*5270*/  @!UP4 USHF.R.U32.HI UR6, URZ, UR4, UR6 ;  /* 0x00000004ff06c299 */ /* 0x008fe80008011606 */
[----:B------:R-:W-:Y:S04]  /*5280*/  @!UP4 USEL UR6, UR13, UR6, !UP0 ;  /* 0x000000060d06c287 */ /* 0x000fe8000c000000 */
[----:B------:R-:W-:Y:S02]  /*5290*/  @!UP4 UIADD3 UR4, UPT, UPT, -UR8, UR6, URZ ;  /* 0x000000060804c290 */ /* 0x000fe4000fffe1ff */
[----:B------:R-:W-:Y:S02]  /*52a0*/  @!UP4 UIADD3 UR6, UPT, UPT, UR8, -UR6, URZ ;  /* 0x800000060806c290 */ /* 0x000fe4000fffe0ff */
[----:B------:R-:W-:Y:S02]  /*52b0*/  @!UP4 UIMAD UR14, UR4, UR5, UR14 ;  /* 0x00000005040ec2a4 */ /* 0x000fe4000f8e020e */
[----:B------:R-:W-:Y:S01]  /*52c0*/  @!UP4 UIMAD UR13, UR6, UR10, UR13 ;  /* 0x0000000a060dc2a4 */ /* 0x000fe2000f8e020d */
[----:B------:R-:W-:Y:S11]  /*52d0*/  BRA.U UP3, `(.L_x_97) ;  /* 0x0000000103107547 */ /* 0x000ff6000b800000 */
[----:B------:R-:W-:Y:S04]  /*52e0*/  MOV R2, UR55 ;  /* 0x0000003700027c02 */ /* 0x000fe80008000f00 */
[----:B------:R-:W-:Y:S04]  /*52f0*/  SHF.L.U32 R2, R2, 0x1f, RZ ;  /* 0x0000001f02027819 */ /* 0x000fe800000006ff */
[----:B------:R-:W3:Y:S02]  /*5300*/  SYNCS.PHASECHK.TRANS64.TRYWAIT P1, [UR21+0x108], R2 ;  /* 0x00010802ff0075a7 */ /* 0x000ee40008021115 */
[----:B---3--:R-:W-:Y:S05]  /*5310*/  @!P1 BRA `(.L_x_98) ;  /* 0x0000004800089947 */ /* 0x008fea0003800000 */
.L_x_97:
[----:B------:R-:W-:Y:S05]  /*5320*/  BRA.U !UP5, `(.L_x_99) ;  /* 0x000000010d387547 */ /* 0x000fea000b800000 */
[----:B------:R-:W-:Y:S01]  /*5330*/  UPLOP3.LUT UP1, UPT, UPT, UPT, UP6, 0x80, 0x8 ;  /* 0x000000000008789c */ /* 0x000fe20003f2f060 */
[----:B--2---:R-:W-:Y:S01]  /*5340*/  HFMA2 R0, -RZ, RZ, 0, 5.9604644775390625e-08 ;  /* 0x00000001ff007431 */ /* 0x004fe200000001ff */
[----:B------:R-:W2:Y:S01]  /*5350*/  LDCU.64 UR8, c[0x0][0x358] ;  /* 0x00006b00ff0877ac */ /* 0x000ea20008000a00 */
[----:B------:R-:W-:Y:S03]  /*5360*/  IMAD.MOV.U32 R26, RZ, RZ, 0x1 ;  /* 0x00000001ff1a7424 */ /* 0x000fe600078e00ff */
[----:B------:R-:W-:Y:S05]  /*5370*/  PLOP3.LUT P1, PT, PT, PT, UP1, 0x80, 0x8 ;  /* 0x000000000008781c */ /* 0x000fea0003f2f018 */
[----:B------:R-:W3:Y:S01]  /*5380*/  @UP1 LDCU.64 UR4, c[0x0][0x888] ;  /* 0x00011100ff0417ac */ /* 0x000ee20008000a00 */
[----:B------:R-:W-:Y:S07]  /*5390*/  @UP1 UIMAD UR6, UR36, UR38, URZ ;  /* 0x00000026240612a4 */ /* 0x000fee000f8e02ff */
[----:B------:R-:W-:Y:S01]  /*53a0*/  @!P1 PRMT R26, R0, 0x7610, R26 ;  /* 0x00007610001a9816 */ /* 0x000fe2000000001a */
[----:B---3--:R-:W-:Y:S06]  /*53b0*/  @UP1 UIMAD.WIDE UR4, UR6, 0x4, UR4 ;  /* 0x00000004060418a5 */ /* 0x008fec000f8e0204 */
[----:B------:R-:W-:Y:S01]  /*53c0*/  IMAD.U32 R6, RZ, RZ, UR4 ;  /* 0x00000004ff067e24 */ /* 0x000fe2000f8e00ff */
[----:B------:R-:W-:Y:S04]  /*53d0*/  MOV R7, UR5 ;  /* 0x0000000500077c02 */ /* 0x000fe80008000f00 */
[----:B------:R-:W3:Y:S01]  /*53e0*/  @!UP1 LDCU UR4, c[0x0][0x880] ;  /* 0x00011000ff0497ac */ /* 0x000ee20008000800 */
[----:B--2--5:R4:W5:Y:S02]  /*53f0*/  @P1 LDG.E R27, desc[UR8][R6.64] ;  /* 0x00000008061b1981 */ /* 0x024964000c1e1900 */
[----:B---34-:R-:W-:Y:S07]  /*5400*/  @!P1 IMAD.U32 R27, RZ, RZ, UR4 ;  /* 0x00000004ff1b9e24 */ /* 0x018fee000f8e00ff */
.L_x_99:
[----:B-----5:R-:W-:Y:S01]  /*5410*/  @!P0 FSETP.EQ.AND P2, PT, R27, RZ, PT ;  /* 0x000000ff1b00820b */ /* 0x020fe20003f42000 */
[----:B------:R-:W-:Y:S01]  /*5420*/  @!UPT UIADD3 URZ, UPT, UPT, URZ, URZ, URZ ;  /* 0x000000fffffff290 */ /* 0x000fe2000fffe0ff */
[----:B------:R-:W-:Y:S11]  /*5430*/  @!P0 BRA `(.L_x_100) ;  /* 0x0000000000148947 */ /* 0x000ff60003800000 */
[----:B------:R-:W-:Y:S02]  /*5440*/  LOP3.LUT P0, RZ, R26, 0xff, RZ, 0xc0, !PT ;  /* 0x000000ff1aff7812 */ /* 0x000fe4000780c0ff */
[----:B------:R-:W-:Y:S04]  /*5450*/  PLOP3.LUT P2, PT, PT, PT, UP1, 0x80, 0x8 ;  /* 0x000000000008781c */ /* 0x000fe80003f4f018 */
[----:B------:R-:W-:Y:S07]  /*5460*/  PLOP3.LUT P2, PT, P2, PT, PT, 0x8, 0x80 ;  /* 0x000000000080781c */ /* 0x000fee000174e170 */
[----:B------:R-:W-:Y:S11]  /*5470*/  @P0 FSETP.EQ.AND P2, PT, R27, RZ, PT ;  /* 0x000000ff1b00020b */ /* 0x000ff60003f42000 */
[----:B------:R-:W-:Y:S02]  /*5480*/  @!UPT UIADD3 URZ, UPT, UPT, URZ, URZ, URZ ;  /* 0x000000fffffff290 */ /* 0x000fe4000fffe0ff */
.L_x_100:
[----:B------:R-:W3:Y:S01]  /*5490*/  SYNCS.PHASECHK.TRANS64.TRYWAIT P0, [UR21+0xe0], R4 ;  /* 0x0000e004ff0075a7 */ /* 0x000ee20008001115 */
[----:B------:R-:W-:Y:S04]  /*54a0*/  ELECT P1, URZ, PT ;  /* 0x0000000000ff782f */ /* 0x000fe80003820000 */
[----:B------:R-:W-:Y:S01]  /*54b0*/  PLOP3.LUT P1, PT, P2, P1, PT, 0xf2, 0x2f ;  /* 0x00000000002f781c */ /* 0x000fe20001723e72 */
[----:B------:R-:W-:Y:S01]  /*54c0*/  @!UPT UIADD3 URZ, UPT, UPT, URZ, URZ, URZ ;  /* 0x000000fffffff290 */ /* 0x000fe2000fffe0ff */
[----:B---3--:R-:W-:Y:S11]  /*54d0*/  @!P0 BRA `(.L_x_101) ;  /* 0x0000004400b08947 */ /* 0x008ff60003800000 */
.L_x_207:
[----:B--2---:R-:W-:Y:S01]  /*54e0*/  @!P1 IADD3 R2, P0, PT, R12, 0x580, RZ ;  /* 0x000005800c029810 */ /* 0x004fe20007f1e0ff */
[----:B------:R-:W-:Y:S01]  /*54f0*/  VOTEU.ALL UP0, P1 ;  /* 0x0000000000ff7886 */ /* 0x000fe20000800000 */
[----:B------:R-:W-:Y:S01]  /*5500*/  UMOV UR6, 0x0 ;  /* 0x0000000000067882 */ /* 0x000fe20000000000 */
[----:B------:R-:W-:Y:S01]  /*5510*/  UMOV UR7, 0x10000000 ;  /* 0x1000000000077882 */ /* 0x000fe20000000000 */
[----:B------:R-:W-:Y:S01]  /*5520*/  @!P1 R2UR UR5, R2 ;  /* 0x00000000020592ca */ /* 0x000fe200000e0000 */
[----:B------:R-:W-:Y:S01]  /*5530*/  @!P1 IMAD.X R0, RZ, RZ, R13, P0 ;  /* 0x000000ffff009224 */ /* 0x000fe200000e060d */
[----:B------:R-:W-:Y:S02]  /*5540*/  @!UP0 UIADD3 UR40, UPT, UPT, UR21, 0x200, URZ ;  /* 0x0000020015288890 */ /* 0x000fe4000fffe0ff */
[----:B------:R-:W-:Y:S02]  /*5550*/  @!UP0 UIADD3 UR10, UPT, UPT, UR42, 0x40, URZ ;  /* 0x000000402a0a8890 */ /* 0x000fe4000fffe0ff */
[----:B------:R-:W-:Y:S01]  /*5560*/  @!P1 R2UR UR4, R0 ;  /* 0x00000000000492ca */ /* 0x000fe200000e0000 */
[----:B------:R-:W-:Y:S01]  /*5570*/  @!UP0 UIADD3 UR8, UPT, UPT, UR21, 0x1200, URZ ;  /* 0x0000120015088890 */ /* 0x000fe2000fffe0ff */
[----:B------:R-:W-:Y:S01]  /*5580*/  @!P1 IMAD.MOV.U32 R0, RZ, RZ, 0x2000 ;  /* 0x00002000ff009424 */ /* 0x000fe200078e00ff */
[----:B------:R-:W-:Y:S01]  /*5590*/  VOTEU.ALL UP0, P1 ;  /* 0x0000000000ff7886 */ /* 0x000fe20000800000 */
[----:B------:R-:W-:Y:S01]  /*55a0*/  UMOV UR44, UR36 ;  /* 0x00000024002c7c82 */ /* 0x000fe20008000000 */
[----:B------:R-:W-:Y:S01]  /*55b0*/  UMOV UR9, UR41 ;  /* 0x0000002900097c82 */ /* 0x000fe20008000000 */
[----:B------:R-:W-:Y:S01]  /*55c0*/  UMOV UR11, UR43 ;  /* 0x0000002b000b7c82 */ /* 0x000fe20008000000 */
[----:B------:R-:W-:Y:S01]  /*55d0*/  IMAD.U32 R6, RZ, RZ, UR5 ;  /* 0x00000005ff067e24 */ /* 0x000fe2000f8e00ff */
[----:B------:R-:W-:Y:S05]  /*55e0*/  UMOV UR12, UR36 ;  /* 0x00000024000c7c82 */ /* 0x000fea0008000000 */
[----:B------:R-:W-:Y:S01]  /*55f0*/  IMAD.U32 R7, RZ, RZ, UR4 ;  /* 0x00000004ff077e24 */ /* 0x000fe2000f8e00ff */
[----:B------:R-:W-:Y:S04]  /*5600*/  @!P1 R2UR UR4, R6 ;  /* 0x00000000060492ca */ /* 0x000fe800000e0000 */
[----:B------:R-:W-:Y:S11]  /*5610*/  @!P1 R2UR UR5, R7 ;  /* 0x00000000070592ca */ /* 0x000ff600000e0000 */
[----:B------:R-:W-:Y:S02]  /*5620*/  @!UPT UIADD3 URZ, UPT, UPT, URZ, URZ, URZ ;  /* 0x000000fffffff290 */ /* 0x000fe4000fffe0ff */
[----:B------:R-:W-:Y:S01]  /*5630*/  @!UP0 UTMALDG.3D [UR40], [UR4], desc[UR6] ;  /* 0x00000628040085b4 */ /* 0x000fe20008011000 */
[----:B------:R-:W-:Y:S05]  /*5640*/  VOTEU.ALL UP0, P1 ;  /* 0x0000000000ff7886 */ /* 0x000fea0000800000 */
[----:B------:R2:W-:Y:S01]  /*5650*/  @!UP0 UTMALDG.3D [UR8], [UR4], desc[UR6] ;  /* 0x00000608040085b4 */ /* 0x0005e20008011000 */
[----:B------:R3:W-:Y:S01]  /*5660*/  @!P1 SYNCS.ARRIVE.TRANS64.RED.A0TR RZ, [UR21+0xc0], R0 ;  /* 0x0000c000ffff99a7 */ /* 0x0007e20008300415 */
[----:B--2---:R-:W-:Y:S09]  /*5670*/  UPRMT UR4, UR47, 0x654, UR41 ;  /* 0x000006542f047896 */ /* 0x004ff20008000029 */
[----:B------:R-:W-:Y:S01]  /*5680*/  SYNCS.ARRIVE.TRANS64.RED.A1T0 RZ, [UR4], RZ ;  /* 0x000000ffffff79a7 */ /* 0x000fe20008100404 */
[----:B------:R-:W2:Y:S02]  /*5690*/  SYNCS.PHASECHK.TRANS64.TRYWAIT P0, [UR21+0xe8], R4 ;  /* 0x0000e804ff0075a7 */ /* 0x000ea40008001115 */
[----:B--23--:R-:W-:Y:S05]  /*56a0*/  @!P0 BRA `(.L_x_102) ;  /* 0x0000004400548947 */ /* 0x00cfea0003800000 */
.L_x_209:
[----:B------:R-:W-:Y:S01]  /*56b0*/  @!P1 IADD3 R2, P0, PT, R12, 0x580, RZ ;  /* 0x000005800c029810 */ /* 0x000fe20007f1e0ff */
[----:B------:R-:W-:Y:S01]  /*56c0*/  VOTEU.ALL UP0, P1 ;  /* 0x0000000000ff7886 */ /* 0x000fe20000800000 */
[----:B------:R-:W-:Y:S01]  /*56d0*/  UMOV UR6, 0x0 ;  /* 0x0000000000067882 */ /* 0x000fe20000000000 */
[----:B------:R-:W-:Y:S01]  /*56e0*/  UMOV UR7, 0x10000000 ;  /* 0x1000000000077882 */ /* 0x000fe20000000000 */
[----:B------:R-:W-:Y:S01]  /*56f0*/  @!P1 R2UR UR5, R2 ;  /* 0x00000000020592ca */ /* 0x000fe200000e0000 */
[----:B--2---:R-:W-:Y:S01]  /*5700*/  @!P1 IMAD.X R0, RZ, RZ, R13, P0 ;  /* 0x000000ffff009224 */ /* 0x004fe200000e060d */
[----:B------:R-:W-:Y:S02]  /*5710*/  @!UP0 UIADD3 UR34, UPT, UPT, UR42, 0x10, URZ ;  /* 0x000000102a228890 */ /* 0x000fe4000fffe0ff */
[----:B------:R-:W-:Y:S02]  /*5720*/  @!UP0 UIADD3 UR32, UPT, UPT, UR21, 0x2200, URZ ;  /* 0x0000220015208890 */ /* 0x000fe4000fffe0ff */
[----:B------:R-:W-:Y:S01]  /*5730*/  @!P1 R2UR UR4, R0 ;  /* 0x00000000000492ca */ /* 0x000fe200000e0000 */
[----:B------:R-:W-:Y:S01]  /*5740*/  @!UP0 UIADD3 UR10, UPT, UPT, UR42, 0x50, URZ ;  /* 0x000000502a0a8890 */ /* 0x000fe2000fffe0ff */
[----:B------:R-:W-:Y:S01]  /*5750*/  @!P1 IMAD.MOV.U32 R0, RZ, RZ, 0x2000 ;  /* 0x00002000ff009424 */ /* 0x000fe200078e00ff */
[----:B------:R-:W-:Y:S01]  /*5760*/  @!UP0 UIADD3 UR8, UPT, UPT, UR21, 0x3200, URZ ;  /* 0x0000320015088890 */ /* 0x000fe2000fffe0ff */
[----:B------:R-:W-:Y:S01]  /*5770*/  VOTEU.ALL UP0, P1 ;  /* 0x0000000000ff7886 */ /* 0x000fe20000800000 */
[----:B------:R-:W-:Y:S02]  /*5780*/  UMOV UR35, UR43 ;  /* 0x0000002b00237c82 */ /* 0x000fe40008000000 */
[----:B------:R-:W-:Y:S01]  /*5790*/  IMAD.U32 R6, RZ, RZ, UR5 ;  /* 0x00000005ff067e24 */ /* 0x000fe2000f8e00ff */
[----:B------:R-:W-:Y:S01]  /*57a0*/  UMOV UR9, UR33 ;  /* 0x0000002100097c82 */ /* 0x000fe20008000000 */
[----:B------:R-:W-:Y:S01]  /*57b0*/  UMOV UR11, UR43 ;  /* 0x0000002b000b7c82 */ /* 0x000fe20008000000 */
[----:B------:R-:W-:Y:S03]  /*57c0*/  UMOV UR12, UR36 ;  /* 0x00000024000c7c82 */ /* 0x000fe60008000000 */
        /* <DEDUP_REMOVED lines=12> */
.L_x_211:
[----:B------:R-:W-:Y:S01]  /*5890*/  @!P1 IADD3 R2, P0, PT, R12, 0x580, RZ ;  /* 0x000005800c029810 */ /* 0x000fe20007f1e0ff */
[----:B------:R-:W-:Y:S01]  /*58a0*/  VOTEU.ALL UP0, P1 ;  /* 0x0000000000ff7886 */ /* 0x000fe20000800000 */
[----:B------:R-:W-:Y:S01]  /*58b0*/  UMOV UR6, 0x0 ;  /* 0x0000000000067882 */ /* 0x000fe20000000000 */
[----:B------:R-:W-:Y:S01]  /*58c0*/  UMOV UR7, 0x10000000 ;  /* 0x1000000000077882 */ /* 0x000fe20000000000 */
[----:B------:R-:W-:Y:S01]  /*58d0*/  @!P1 R2UR UR5, R2 ;  /* 0x00000000020592ca */ /* 0x000fe200000e0000 */
[----:B--2---:R-:W-:Y:S01]  /*58e0*/  @!P1 IMAD.X R0, RZ, RZ, R13, P0 ;  /* 0x000000ffff009224 */ /* 0x004fe200000e060d */
[----:B------:R-:W-:Y:S01]  /*58f0*/  @!UP0 UIADD3 UR26, UPT, UPT, UR42, 0x20, URZ ;  /* 0x000000202a1a8890 */ /* 0x000fe2000fffe0ff */
[----:B------:R-:W-:Y:S01]  /*5900*/  VIADD R10, R10, 0x1 ;  /* 0x000000010a0a7836 */ /* 0x000fe20000000000 */
        /* <DEDUP_REMOVED lines=10> */
[----:B------:R-:W-:Y:S01]  /*59b0*/  UMOV UR11, UR43 ;  /* 0x0000002b000b7c82 */ /* 0x000fe20008000000 */
[----:B------:R-:W-:Y:S02]  /*59c0*/  UMOV UR12, UR36 ;  /* 0x00000024000c7c82 */ /* 0x000fe40008000000 */
        /* <DEDUP_REMOVED lines=12> */
.L_x_213:
[----:B------:R-:W-:Y:S01]  /*5a90*/  UIADD3 UR31, UPT, UPT, UR14, UR63, URZ ;  /* 0x0000003f0e1f7290 */ /* 0x000fe2000fffe0ff */
[----:B------:R-:W-:Y:S01]  /*5aa0*/  @!P1 IADD3 R2, P0, PT, R12, 0x580, RZ ;  /* 0x000005800c029810 */ /* 0x000fe20007f1e0ff */
[----:B------:R-:W-:Y:S01]  /*5ab0*/  UPLOP3.LUT UP3, UPT, UPT, UPT, UPT, 0x80, 0x8 ;  /* 0x000000000008789c */ /* 0x000fe20003f6f070 */
[----:B------:R-:W-:Y:S01]  /*5ac0*/  R2UR UR24, R53 ;  /* 0x00000000351872ca */ /* 0x000fe200000e0000 */
[----:B------:R-:W-:Y:S01]  /*5ad0*/  VOTEU.ALL UP0, P1 ;  /* 0x0000000000ff7886 */ /* 0x000fe20000800000 */
[----:B------:R-:W-:Y:S01]  /*5ae0*/  @!P1 R2UR UR5, R2 ;  /* 0x00000000020592ca */ /* 0x000fe200000e0000 */
[----:B--2---:R-:W-:Y:S01]  /*5af0*/  @!P1 IMAD.X R0, RZ, RZ, R13, P0 ;  /* 0x000000ffff009224 */ /* 0x004fe200000e060d */
[----:B------:R-:W-:Y:S01]  /*5b00*/  UMOV UR6, 0x0 ;  /* 0x0000000000067882 */ /* 0x000fe20000000000 */
[----:B------:R-:W-:Y:S01]  /*5b10*/  UMOV UR7, 0x10000000 ;  /* 0x1000000000077882 */ /* 0x000fe20000000000 */
[----:B------:R-:W-:Y:S01]  /*5b20*/  @!UP0 UIADD3 UR18, UPT, UPT, UR42, 0x30, URZ ;  /* 0x000000302a128890 */ /* 0x000fe2000fffe0ff */
[----:B------:R-:W-:Y:S01]  /*5b30*/  ISETP.NE.AND P0, PT, R10, 0x2, PT ;  /* 0x000000020a00780c */ /* 0x000fe20003f05270 */
[----:B------:R-:W-:Y:S01]  /*5b40*/  @!UP0 UIADD3 UR16, UPT, UPT, UR21, 0x6200, URZ ;  /* 0x0000620015108890 */ /* 0x000fe2000fffe0ff */
[----:B------:R-:W-:Y:S01]  /*5b50*/  @!P1 R2UR UR4, R0 ;  /* 0x00000000000492ca */ /* 0x000fe200000e0000 */
[----:B------:R-:W-:Y:S01]  /*5b60*/  @!UP0 UIADD3 UR17, UPT, UPT, UR21, 0xd8, URZ ;  /* 0x000000d815118890 */ /* 0x000fe2000fffe0ff */
[----:B------:R-:W-:Y:S01]  /*5b70*/  SEL R0, RZ, 0x1, P0 ;  /* 0x00000001ff007807 */ /* 0x000fe20000000000 */
[----:B------:R-:W-:Y:S01]  /*5b80*/  @!UP0 UIADD3 UR10, UPT, UPT, UR42, 0x70, URZ ;  /* 0x000000702a0a8890 */ /* 0x000fe2000fffe0ff */
[----:B------:R-:W-:Y:S01]  /*5b90*/  LOP3.LUT R11, R11, 0x1, RZ, 0x3c, !PT ;  /* 0x000000010b0b7812 */ /* 0x000fe200078e3cff */
[----:B------:R-:W-:Y:S01]  /*5ba0*/  @!UP0 UIADD3 UR8, UPT, UPT, UR21, 0x7200, URZ ;  /* 0x0000720015088890 */ /* 0x000fe2000fffe0ff */
[----:B------:R-:W-:Y:S01]  /*5bb0*/  IMAD.U32 R4, RZ, RZ, UR5 ;  /* 0x00000005ff047e24 */ /* 0x000fe2000f8e00ff */
[----:B------:R-:W-:Y:S01]  /*5bc0*/  VOTEU.ALL UP0, P1 ;  /* 0x0000000000ff7886 */ /* 0x000fe20000800000 */
[----:B------:R-:W-:Y:S01]  /*5bd0*/  UMOV UR19, UR43 ;  /* 0x0000002b00137c82 */ /* 0x000fe20008000000 */
[----:B------:R-:W-:Y:S01]  /*5be0*/  UMOV UR20, UR36 ;  /* 0x0000002400147c82 */ /* 0x000fe20008000000 */
[----:B------:R-:W-:Y:S01]  /*5bf0*/  UMOV UR11, UR43 ;  /* 0x0000002b000b7c82 */ /* 0x000fe20008000000 */
[----:B------:R-:W-:Y:S01]  /*5c00*/  UMOV UR12, UR36 ;  /* 0x00000024000c7c82 */ /* 0x000fe20008000000 */
[----:B------:R-:W-:Y:S01]  /*5c10*/  UMOV UR9, UR17 ;  /* 0x0000001100097c82 */ /* 0x000fe20008000000 */
[----:B------:R-:W-:Y:S01]  /*5c20*/  IMAD.U32 R5, RZ, RZ, UR4 ;  /* 0x00000004ff057e24 */ /* 0x000fe2000f8e00ff */
[----:B------:R-:W-:Y:S01]  /*5c30*/  @!P1 R2UR UR4, R4 ;  /* 0x00000000040492ca */ /* 0x000fe200000e0000 */
[----:B------:R-:W-:Y:S01]  /*5c40*/  UIADD3 UR30, UPT, UPT, UR13, UR24, URZ ;  /* 0x000000180d1e7290 */ /* 0x000fe2000fffe0ff */
[----:B------:R-:W-:Y:S01]  /*5c50*/  LOP3.LUT R9, R9, R0, RZ, 0x3c, !PT ;  /* 0x0000000009097212 */ /* 0x000fe200078e3cff */
[----:B------:R-:W-:Y:S01]  /*5c60*/  UMOV UR36, UR29 ;  /* 0x0000001d00247c82 */ /* 0x000fe20008000000 */
[----:B------:R-:W-:Y:S02]  /*5c70*/  @!P1 R2UR UR5, R5 ;  /* 0x00000000050592ca */ /* 0x000fe400000e0000 */
[----:B------:R-:W-:Y:S11]  /*5c80*/  SEL R10, R10, RZ, P0 ;  /* 0x000000ff0a0a7207 */ /* 0x000ff60000000000 */
[----:B------:R2:W-:Y:S01]  /*5c90*/  @!UP0 UTMALDG.3D [UR16], [UR4], desc[UR6] ;  /* 0x00000610040085b4 */ /* 0x0005e20008011000 */
[----:B------:R-:W-:Y:S05]  /*5ca0*/  VOTEU.ALL UP0, P1 ;  /* 0x0000000000ff7886 */ /* 0x000fea0000800000 */
[----:B------:R2:W-:Y:S01]  /*5cb0*/  @!UP0 UTMALDG.3D [UR8], [UR4], desc[UR6] ;  /* 0x00000608040085b4 */ /* 0x0005e20008011000 */
[----:B------:R2:W-:Y:S01]  /*5cc0*/  @!P1 SYNCS.ARRIVE.TRANS64.RED.A0TR RZ, [UR21+0xd8], R3 ;  /* 0x0000d803ffff99a7 */ /* 0x0005e20008300415 */
[----:B------:R-:W-:Y:S01]  /*5cd0*/  SYNCS.ARRIVE.TRANS64.RED.A1T0 RZ, [UR52], RZ ;  /* 0x000000ffffff79a7 */ /* 0x000fe20008100434 */
[----:B------:R-:W-:Y:S05]  /*5ce0*/  BRA.U UP2, `(.L_x_105) ;  /* 0xffffffed02e47547 */ /* 0x000fea000b83ffff */
[----:B------:R-:W-:-:S04]  /*5cf0*/  SHF.L.U32 R2, R11, 0x1f, RZ ;  /* 0x0000001f0b027819 */ /* 0x000fc800000006ff */
[----:B------:R-:W3:Y:S02]  /*5d00*/  SYNCS.PHASECHK.TRANS64.TRYWAIT P0, [UR21+0xe0], R2 ;  /* 0x0000e002ff0075a7 */ /* 0x000ee40008001115 */
[----:B---3--:R-:W-:Y:S05]  /*5d10*/  @!P0 BRA `(.L_x_106) ;  /* 0x0000004000008947 */ /* 0x008fea0003800000 */
.L_x_215:
[----:B------:R-:W4:Y:S02]  /*5d20*/  SYNCS.PHASECHK.TRANS64.TRYWAIT P0, [UR21+0xe8], R2 ;  /* 0x0000e802ff0075a7 */ /* 0x000f240008001115 */
[----:B----4-:R-:W-:Y:S05]  /*5d30*/  @!P0 BRA `(.L_x_107) ;  /* 0x0000004000108947 */ /* 0x010fea0003800000 */
.L_x_217:
[----:B------:R-:W4:Y:S02]  /*5d40*/  SYNCS.PHASECHK.TRANS64.TRYWAIT P0, [UR21+0xf0], R2 ;  /* 0x0000f002ff0075a7 */ /* 0x000f240008001115 */
[----:B----4-:R-:W-:Y:S05]  /*5d50*/  @!P0 BRA `(.L_x_108) ;  /* 0x0000004000208947 */ /* 0x010fea0003800000 */
.L_x_219:
[----:B---3--:R-:W-:-:S07]  /*5d60*/  MOV R0, UR21 ;  /* 0x0000001500007c02 */ /* 0x008fce0008000f00 */
.L_x_109:
[----:B---3--:R-:W-:-:S04]  /*5d70*/  SHF.L.U32 R2, R11, 0x1f, RZ ;  /* 0x0000001f0b027819 */ /* 0x008fc800000006ff */
[----:B------:R3:W4:Y:S03]  /*5d80*/  SYNCS.PHASECHK.TRANS64.TRYWAIT P0, [R0+URZ+0xf8], R2 ;  /* 0x0000f802000075a7 */ /* 0x00072600080011ff */
[----:B----4-:R-:W-:Y:S05]  /*5d90*/  @!P0 NANOSLEEP.SYNCS 0x989680 ;  /* 0x009896800000895d */ /* 0x010fea0003900000 */
[----:B------:R-:W4:Y:S02]  /*5da0*/  @!P0 SYNCS.PHASECHK.TRANS64 P0, [R0+URZ+0xf8], R2 ;  /* 0x0000f802000085a7 */ /* 0x000f2400080010ff */
[----:B-12-4-:R-:W-:Y:S05]  /*5db0*/  @P0 EXIT ;  /* 0x000000000000094d */ /* 0x016fea0003800000 */
[----:B------:R-:W-:Y:S05]  /*5dc0*/  BRA `(.L_x_109) ;  /* 0xfffffffc00e87947 */ /* 0x000fea000383ffff */
.L_x_94:
[----:B------:R-:W-:-:S06]  /*5dd0*/  UISETP.GE.AND UP0, UPT, UR18, 0x4, UPT ;  /* 0x000000041200788c */ /* 0x000fcc000bf06270 */
[----:B------:R-:W-:-:S13]  /*5de0*/  PLOP3.LUT P0, PT, PT, PT, UP0, 0x80, 0x8 ;  /* 0x000000000008781c */ /* 0x000fda0003f0f008 */
[----:B-1----:R-:W-:Y:S05]  /*5df0*/  @!P0 EXIT ;  /* 0x000000000000894d */ /* 0x002fea0003800000 */
[----:B------:R-:W-:Y:S01]  /*5e00*/  BAR.SYNC.DEFER_BLOCKING 0x6, 0xa0 ;  /* 0x0182800000007b1d */ /* 0x000fe20000010000 */
[C---:B------:R-:W-:Y:S01]  /*5e10*/  IMAD.SHL.U32 R3, R65.reuse, 0x10, RZ ;  /* 0x0000001041037824 */ /* 0x040fe200078e00ff */
[C---:B------:R-:W-:Y:S01]  /*5e20*/  SHF.L.U32 R4, R52.reuse, 0x15, RZ ;  /* 0x0000001534047819 */ /* 0x040fe200000006ff */
[----:B------:R-:W-:Y:S01]  /*5e30*/  IMAD.SHL.U32 R5, R52, 0x200, RZ ;  /* 0x0000020034057824 */ /* 0x000fe200078e00ff */
[C---:B------:R-:W-:Y:S01]  /*5e40*/  LOP3.LUT R66, R65.reuse, 0x60, RZ, 0xc0, !PT ;  /* 0x0000006041427812 */ /* 0x040fe200078ec0ff */
[----:B------:R-:W-:Y:S01]  /*5e50*/  IMAD.SHL.U32 R2, R65, 0x2, RZ ;  /* 0x0000000241027824 */ /* 0x000fe200078e00ff */
[----:B------:R-:W-:Y:S02]  /*5e60*/  UMOV UR43, 0x400 ;  /* 0x00000400002b7882 */ /* 0x000fe40000000000 */
[----:B------:R-:W1:Y:S01]  /*5e70*/  LDC.64 R50, c[0x0][0x8b0] ;  /* 0x00022c00ff327b82 */ /* 0x000e620000000a00 */
[----:B------:R-:W-:Y:S01]  /*5e80*/  ULEA UR43, UR47, UR43, 0x18 ;  /* 0x0000002b2f2b7291 */ /* 0x000fe2000f8ec0ff */
[C---:B------:R-:W-:Y:S01]  /*5e90*/  LOP3.LUT R64, R3.reuse, 0x590, RZ, 0xc0, !PT ;  /* 0x0000059003407812 */ /* 0x040fe200078ec0ff */
[----:B------:R-:W2:Y:S01]  /*5ea0*/  LDCU.64 UR6, c[0x0][0x890] ;  /* 0x00011200ff0677ac */ /* 0x000ea20008000a00 */
[----:B------:R-:W-:Y:S01]  /*5eb0*/  LOP3.LUT R3, R3, 0x60, RZ, 0xc0, !PT ;  /* 0x0000006003037812 */ /* 0x000fe200078ec0ff */
[----:B------:R-:W-:Y:S01]  /*5ec0*/  IMAD.U32 R23, R65, 0x10000, RZ ;  /* 0x0001000041177824 */ /* 0x000fe200078e00ff */
[----:B------:R-:W-:Y:S01]  /*5ed0*/  LOP3.LUT R64, R64, 0x200, R5, 0xf8, !PT ;  /* 0x0000020040407812 */ /* 0x000fe200078ef805 */
[----:B------:R-:W-:Y:S01]  /*5ee0*/  UIADD3 UR4, UPT, UPT, UR43, 0x200, URZ ;  /* 0x000002002b047890 */ /* 0x000fe2000fffe0ff */
[----:B------:R-:W3:Y:S01]  /*5ef0*/  LDC.64 R48, c[0x0][0x8a8] ;  /* 0x00022a00ff307b82 */ /* 0x000ee20000000a00 */
[----:B------:R-:W-:Y:S01]  /*5f00*/  LOP3.LUT R2, R3, 0xc, R2, 0xf8, !PT ;  /* 0x0000000c03027812 */ /* 0x000fe200078ef802 */
[----:B------:R-:W-:Y:S01]  /*5f10*/  HFMA2 R61, -RZ, RZ, 0, 5.9604644775390625e-08 ;  /* 0x00000001ff3d7431 */ /* 0x000fe200000001ff */
[----:B------:R-:W-:Y:S01]  /*5f20*/  LOP3.LUT R4, R4, 0x200000, RZ, 0xc0, !PT ;  /* 0x0020000004047812 */ /* 0x000fe200078ec0ff */
[----:B------:R-:W-:Y:S01]  /*5f30*/  HFMA2 R59, -RZ, RZ, 0, 0 ;  /* 0x00000000ff3b7431 */ /* 0x000fe200000001ff */
[----:B------:R-:W-:Y:S01]  /*5f40*/  LOP3.LUT R64, R64, R2, RZ, 0xfc, !PT ;  /* 0x0000000240407212 */ /* 0x000fe200078efcff */
[----:B------:R-:W-:Y:S01]  /*5f50*/  IMAD.U32 R55, RZ, RZ, UR4 ;  /* 0x00000004ff377e24 */ /* 0x000fe2000f8e00ff */
[C---:B------:R-:W-:Y:S01]  /*5f60*/  LOP3.LUT R63, R65.reuse, 0x2, RZ, 0xc0, !PT ;  /* 0x00000002413f7812 */ /* 0x040fe200078ec0ff */
[----:B------:R-:W-:Y:S01]  /*5f70*/  IMAD.MOV.U32 R22, RZ, RZ, RZ ;  /* 0x000000ffff167224 */ /* 0x000fe200078e00ff */
[----:B------:R-:W4:Y:S01]  /*5f80*/  LDS R0, [UR43+0x1c0] ;  /* 0x0001c02bff007984 */ /* 0x000f220008000800 */
[----:B------:R-:W-:Y:S01]  /*5f90*/  LOP3.LUT R23, R4, 0x400000, R23, 0xf8, !PT ;  /* 0x0040000004177812 */ /* 0x000fe200078ef817 */
[----:B------:R-:W-:Y:S01]  /*5fa0*/  IMAD R64, R64, 0x4, R55 ;  /* 0x0000000440407824 */ /* 0x000fe200078e0237 */
[----:B------:R-:W-:Y:S01]  /*5fb0*/  LOP3.LUT R65, R65, 0x4, RZ, 0xc0, !PT ;  /* 0x0000000441417812 */ /* 0x000fe200078ec0ff */
[----:B--2---:R-:W-:Y:S01]  /*5fc0*/  IMAD.U32 R67, RZ, RZ, UR7 ;  /* 0x00000007ff437e24 */ /* 0x004fe2000f8e00ff */
[----:B------:R-:W-:Y:S01]  /*5fd0*/  MOV R68, UR6 ;  /* 0x0000000600447c02 */ /* 0x000fe20008000f00 */
[----:B------:R-:W-:Y:S01]  /*5fe0*/  IMAD.MOV.U32 R57, RZ, RZ, RZ ;  /* 0x000000ffff397224 */ /* 0x000fe200078e00ff */
[----:B------:R-:W-:Y:S01]  /*5ff0*/  MOV R60, RZ ;  /* 0x000000ff003c7202 */ /* 0x000fe20000000f00 */
[--C-:B------:R-:W-:Y:S01]  /*6000*/  IMAD R63, R63, -0x10, R64.reuse ;  /* 0xfffffff03f3f7824 */ /* 0x100fe200078e0240 */
[----:B------:R-:W2:Y:S01]  /*6010*/  LDCU UR60, c[0x0][0x370] ;  /* 0x00006e00ff3c77ac */ /* 0x000ea20008000800 */
[----:B------:R-:W-:Y:S01]  /*6020*/  IMAD R62, R65, -0x10, R64 ;  /* 0xfffffff0413e7824 */ /* 0x000fe200078e0240 */
[----:B------:R-:W1:Y:S01]  /*6030*/  LDCU UR42, c[0x0][0xb0c] ;  /* 0x00016180ff2a77ac */ /* 0x000e620008000800 */
[----:B------:R-:W1:Y:S01]  /*6040*/  LDCU UR39, c[0x0][0xb30] ;  /* 0x00016600ff2777ac */ /* 0x000e620008000800 */
[----:B------:R-:W1:Y:S01]  /*6050*/  LDCU.64 UR54, c[0x0][0x888] ;  /* 0x00011100ff3677ac */ /* 0x000e620008000a00 */
[----:B------:R-:W1:Y:S01]  /*6060*/  LDCU.64 UR40, c[0x0][0xb28] ;  /* 0x00016500ff2877ac */ /* 0x000e620008000a00 */
[----:B------:R-:W1:Y:S01]  /*6070*/  LDCU.128 UR56, c[0x0][0xb10] ;  /* 0x00016200ff3877ac */ /* 0x000e620008000c00 */
[----:B------:R-:W1:Y:S01]  /*6080*/  LDCU UR53, c[0x0][0x374] ;  /* 0x00006e80ff3577ac */ /* 0x000e620008000800 */
[----:B------:R-:W-:Y:S01]  /*6090*/  UMOV UR52, URZ ;  /* 0x000000ff00347c82 */ /* 0x000fe20008000000 */
[----:B------:R-:W-:Y:S01]  /*60a0*/  UMOV UR46, URZ ;  /* 0x000000ff002e7c82 */ /* 0x000fe20008000000 */
[----:B-1234-:R-:W-:-:S07]  /*60b0*/  IMAD.IADD R23, R0, 0x1, R23 ;  /* 0x0000000100177824 */ /* 0x01efce00078e0217 */
.L_x_153:
[----:B------:R-:W-:Y:S02]  /*60c0*/  LEA R3, R57, UR43, 0x3 ;  /* 0x0000002b39037c11 */ /* 0x000fe4000f8e18ff */
[----:B------:R-:W-:Y:S02]  /*60d0*/  SHF.L.U32 R0, R59, 0x1f, RZ ;  /* 0x0000001f3b007819 */ /* 0x000fe400000006ff */
[----:B-1----:R-:W-:Y:S02]  /*60e0*/  LEA R4, R57, UR43, 0x4 ;  /* 0x0000002b39047c11 */ /* 0x002fe4000f8e20ff */
[----:B------:R-:W1:Y:S02]  /*60f0*/  SYNCS.PHASECHK.TRANS64.TRYWAIT P0, [R3+URZ+0x110], R0 ;  /* 0x00011000030075a7 */ /* 0x000e6400080011ff */
[----:B-12---:R-:W-:Y:S05]  /*6100*/  @!P0 BRA `(.L_x_110) ;  /* 0x0000003c004c8947 */ /* 0x006fea0003800000 */
.L_x_220:
        /* <DEDUP_REMOVED lines=8> */
[----:B--2---:R-:W-:Y:S11]  /*6190*/  LOP3.LUT P0, RZ, R6, 0x1, RZ, 0xc0, !PT ;  /* 0x0000000106ff7812 */ /* 0x004ff6000780c0ff */
[----:B------:R-:W-:Y:S02]  /*61a0*/  @!UPT UIADD3 URZ, UPT, UPT, URZ, URZ, URZ ;  /* 0x000000fffffff290 */ /* 0x000fe4000fffe0ff */
[----:B---3--:R-:W-:Y:S01]  /*61b0*/  VOTEU.ANY UP1, P0 ;  /* 0x0000000000ff7886 */ /* 0x008fe20000020100 */
[----:B------:R-:W-:Y:S01]  /*61c0*/  PLOP3.LUT P0, PT, PT, PT, UP1, 0x80, 0x8 ;  /* 0x000000000008781c */ /* 0x000fe20003f0f018 */
[----:B------:R-:W-:Y:S11]  /*61d0*/  UP2UR UR62, UPR, URZ, 0x2 ;  /* 0x00000002ff3e7883 */ /* 0x000ff60008000000 */
[----:B------:R-:W-:Y:S01]  /*61e0*/  @!UPT UIADD3 URZ, UPT, UPT, URZ, URZ, URZ ;  /* 0x000000fffffff290 */ /* 0x000fe2000fffe0ff */
[----:B-1----:R-:W-:Y:S02]  /*61f0*/  @P0 SHF.R.U32.HI R0, RZ, 0x10, R5 ;  /* 0x00000010ff000819 */ /* 0x002fe40000011605 */
        /* <DEDUP_REMOVED lines=12> */
[----:B------:R-:W2:Y:S01]  /*62c0*/  LDCU UR12, c[0x0][0xb20] ;  /* 0x00016400ff0c77ac */ /* 0x000ea20008000800 */
[----:B------:R-:W-:Y:S02]  /*62d0*/  UIMAD.WIDE.U32 UR4, UR53, UR59, URZ ;  /* 0x0000003b350472a5 */ /* 0x000fe4000f8e00ff */
[----:B------:R-:W-:Y:S02]  /*62e0*/  UIMAD.WIDE.U32 UR6, UR60, UR56, URZ ;  /* 0x000000383c0672a5 */ /* 0x000fe4000f8e00ff */
[----:B------:R-:W-:Y:S02]  /*62f0*/  UISETP.NE.AND UP0, UPT, UR58, 0x1, UPT ;  /* 0x000000013a00788c */ /* 0x000fe4000bf05270 */
[----:B------:R-:W-:Y:S02]  /*6300*/  UIMAD.WIDE.U32 UR8, UR37, UR59, URZ ;  /* 0x0000003b250872a5 */ /* 0x000fe4000f8e00ff */
[----:B------:R-:W-:Y:S02]  /*6310*/  UIMAD.WIDE.U32 UR10, UR38, UR56, URZ ;  /* 0x00000038260a72a5 */ /* 0x000fe4000f8e00ff */
[----:B------:R-:W-:Y:S02]  /*6320*/  UISETP.NE.AND UP1, UPT, UR42, 0x1, UPT ;  /* 0x000000012a00788c */ /* 0x000fe4000bf25270 */
[----:B------:R-:W-:Y:S01]  /*6330*/  UISETP.NE.AND UP2, UPT, UR45, 0x1, UPT ;  /* 0x000000012d00788c */ /* 0x000fe2000bf45270 */
[----:B------:R-:W-:Y:S02]  /*6340*/  UMOV UR4, UR5 ;  /* 0x0000000500047c82 */ /* 0x000fe40008000000 */
[----:B--2---:R-:W-:Y:S03]  /*6350*/  USHF.R.U32.HI UR5, URZ, UR12, UR4 ;  /* 0x0000000cff057299 */ /* 0x004fe60008011604 */
[----:B------:R-:W-:Y:S02]  /*6360*/  UMOV UR4, UR7 ;  /* 0x0000000700047c82 */ /* 0x000fe40008000000 */
[----:B------:R-:W-:Y:S02]  /*6370*/  USHF.R.U32.HI UR7, URZ, UR57, UR4 ;  /* 0x00000039ff077299 */ /* 0x000fe40008011604 */
[----:B------:R-:W-:Y:S02]  /*6380*/  USEL UR4, UR53, UR5, !UP0 ;  /* 0x0000000535047287 */ /* 0x000fe4000c000000 */
[----:B------:R-:W-:Y:S01]  /*6390*/  USEL UR7, UR60, UR7, !UP1 ;  /* 0x000000073c077287 */ /* 0x000fe2000c800000 */
[----:B------:R-:W-:Y:S01]  /*63a0*/  UMOV UR5, UR9 ;  /* 0x0000000900057c82 */ /* 0x000fe20008000000 */
[----:B------:R-:W-:Y:S02]  /*63b0*/  UIMAD.WIDE.U32 UR8, UR4, UR40, URZ ;  /* 0x00000028040872a5 */ /* 0x000fe4000f8e00ff */
[----:B------:R-:W-:Y:S03]  /*63c0*/  USHF.R.U32.HI UR6, URZ, UR12, UR5 ;  /* 0x0000000cff067299 */ /* 0x000fe60008011605 */
[----:B------:R-:W-:Y:S01]  /*63d0*/  UMOV UR5, UR11 ;  /* 0x0000000b00057c82 */ /* 0x000fe20008000000 */
[----:B------:R-:W-:Y:S02]  /*63e0*/  UIMAD.WIDE.U32 UR10, UR7, UR40, URZ ;  /* 0x00000028070a72a5 */ /* 0x000fe4000f8e00ff */
[----:B------:R-:W-:Y:S02]  /*63f0*/  USHF.R.U32.HI UR12, URZ, UR57, UR5 ;  /* 0x00000039ff0c7299 */ /* 0x000fe40008011605 */
[----:B------:R-:W-:Y:S01]  /*6400*/  USEL UR6, UR37, UR6, !UP0 ;  /* 0x0000000625067287 */ /* 0x000fe2000c000000 */
[----:B------:R-:W-:Y:S02]  /*6410*/  UMOV UR5, UR9 ;  /* 0x0000000900057c82 */ /* 0x000fe40008000000 */
[----:B------:R-:W-:Y:S01]  /*6420*/  UMOV UR10, UR11 ;  /* 0x0000000b000a7c82 */ /* 0x000fe20008000000 */
[----:B------:R-:W-:Y:S02]  /*6430*/  @UP2 USHF.R.U32.HI UR4, URZ, UR41, UR5 ;  /* 0x00000029ff042299 */ /* 0x000fe40008011605 */
[----:B------:R-:W-:Y:S02]  /*6440*/  @UP2 USHF.R.U32.HI UR7, URZ, UR41, UR10 ;  /* 0x00000029ff072299 */ /* 0x000fe4000801160a */
[----:B------:R-:W-:Y:S02]  /*6450*/  UIMAD UR4, UR45, UR4, URZ ;  /* 0x000000042d0472a4 */ /* 0x000fe4000f8e02ff */
[----:B------:R-:W-:Y:S02]  /*6460*/  UIMAD.WIDE.U32 UR10, UR6, UR40, URZ ;  /* 0x00000028060a72a5 */ /* 0x000fe4000f8e00ff */
[----:B------:R-:W-:Y:S02]  /*6470*/  USEL UR5, UR38, UR12, !UP1 ;  /* 0x0000000c26057287 */ /* 0x000fe4000c800000 */
[----:B------:R-:W-:Y:S02]  /*6480*/  UIMAD UR8, UR45, UR7, URZ ;  /* 0x000000072d0872a4 */ /* 0x000fe4000f8e02ff */
[----:B------:R-:W-:Y:S03]  /*6490*/  UISETP.GE.AND UP0, UPT, UR6, UR4, UPT ;  /* 0x000000040600728c */ /* 0x000fe6000bf06270 */
[----:B------:R-:W-:Y:S01]  /*64a0*/  UMOV UR4, UR11 ;  /* 0x0000000b00047c82 */ /* 0x000fe20008000000 */
[----:B------:R-:W-:Y:S02]  /*64b0*/  UISETP.GE.OR UP0, UPT, UR5, UR8, UP0 ;  /* 0x000000080500728c */ /* 0x000fe40008706670 */
[----:B------:R-:W-:Y:S02]  /*64c0*/  USHF.R.U32.HI UR4, URZ, UR41, UR4 ;  /* 0x00000029ff047299 */ /* 0x000fe40008011604 */
[----:B------:R-:W-:Y:S02]  /*64d0*/  UIMAD.WIDE.U32 UR8, UR5, UR40, URZ ;  /* 0x00000028050872a5 */ /* 0x000fe4000f8e00ff */
[----:B------:R-:W-:Y:S02]  /*64e0*/  USEL UR11, UR6, UR4, !UP2 ;  /* 0x00000004060b7287 */ /* 0x000fe4000d000000 */
[----:B------:R-:W-:Y:S02]  /*64f0*/  UIADD3 UR8, UPT, UPT, -UR5, URZ, URZ ;  /* 0x000000ff05087290 */ /* 0x000fe4000fffe1ff */
[----:B------:R-:W-:Y:S01]  /*6500*/  UIADD3 UR10, UPT, UPT, -UR11, URZ, URZ ;  /* 0x000000ff0b0a7290 */ /* 0x000fe2000fffe1ff */
[----:B------:R-:W-:Y:S01]  /*6510*/  @!UP0 UMOV UR4, UR9 ;  /* 0x0000000900048c82 */ /* 0x000fe20008000000 */
[----:B------:R-:W-:Y:S02]  /*6520*/  UIADD3 UR9, UPT, UPT, -UR6, URZ, URZ ;  /* 0x000000ff06097290 */ /* 0x000fe4000fffe1ff */
[----:B------:R-:W-:Y:S02]  /*6530*/  @!UP0 USHF.R.U32.HI UR4, URZ, UR41, UR4 ;  /* 0x00000029ff048299 */ /* 0x000fe40008011604 */
[----:B------:R-:W-:Y:S02]  /*6540*/  UIMAD UR10, UR45, UR10, UR6 ;  /* 0x0000000a2d0a72a4 */ /* 0x000fe4000f8e0206 */
[----:B------:R-:W-:Y:S04]  /*6550*/  @!UP0 USEL UR4, UR5, UR4, !UP2 ;  /* 0x0000000405048287 */ /* 0x000fe8000d000000 */
[----:B------:R-:W-:Y:S02]  /*6560*/  @!UP0 UIMAD UR10, UR7, UR10, UR4 ;  /* 0x0000000a070a82a4 */ /* 0x000fe4000f8e0204 */
[----:B------:R-:W-:Y:S02]  /*6570*/  @!UP0 UIADD3 UR11, UPT, UPT, UR11, -UR4, URZ ;  /* 0x800000040b0b8290 */ /* 0x000fe4000fffe0ff */
[----:B------:R-:W-:Y:S02]  /*6580*/  UIMAD UR7, UR42, UR8, UR38 ;  /* 0x000000082a0772a4 */ /* 0x000fe4000f8e0226 */
[----:B------:R-:W-:Y:S02]  /*6590*/  @!UP0 UIMAD UR6, UR11, UR45, UR5 ;  /* 0x0000002d0b0682a4 */ /* 0x000fe4000f8e0205 */
[----:B------:R-:W-:Y:S01]  /*65a0*/  UIMAD UR4, UR58, UR9, UR37 ;  /* 0x000000093a0472a4 */ /* 0x000fe2000f8e0225 */
[----:B------:R-:W-:Y:S02]  /*65b0*/  @!UP0 UMOV UR5, UR10 ;  /* 0x0000000a00058c82 */ /* 0x000fe40008000000 */
[----:B------:R-:W-:Y:S02]  /*65c0*/  UIMAD UR38, UR5, UR42, UR7 ;  /* 0x0000002a052672a4 */ /* 0x000fe4000f8e0207 */
[----:B------:R-:W-:Y:S11]  /*65d0*/  UIMAD UR37, UR6, UR58, UR4 ;  /* 0x0000003a062572a4 */ /* 0x000ff6000f8e0204 */
[----:B------:R-:W-:Y:S01]  /*65e0*/  @!UPT UIADD3 URZ, UPT, UPT, URZ, URZ, URZ ;  /* 0x000000fffffff290 */ /* 0x000fe2000fffe0ff */
.L_x_111:
[----:B------:R-:W-:Y:S01]  /*65f0*/  UISETP.NE.AND UP0, UPT, UR39, 0x1, UPT ;  /* 0x000000012700788c */ /* 0x000fe2000bf05270 */
[----:B------:R-:W-:Y:S01]  /*6600*/  LOP3.LUT P0, RZ, R55, 0x1b0, RZ, 0xc0, !PT ;  /* 0x000001b037ff7812 */ /* 0x000fe2000780c0ff */
[----:B------:R-:W-:Y:S01]  /*6610*/  USHF.L.U32 UR50, UR31, 0x6, URZ ;  /* 0x000000061f327899 */ /* 0x000fe200080006ff */
[----:B------:R-:W-:Y:S01]  /*6620*/  BSSY.RECONVERGENT B6, `(.L_x_112) ;  /* 0x0000034000067945 */ /* 0x000fe20003800200 */
[----:B------:R-:W-:Y:S01]  /*6630*/  USHF.L.U32 UR49, UR30, 0x7, URZ ;  /* 0x000000071e317899 */ /* 0x000fe200080006ff */
[----:B------:R-:W-:Y:S06]  /*6640*/  IADD3 R57, PT, PT, R57, 0x1, RZ ;  /* 0x0000000139397810 */ /* 0x000fec0007ffe0ff */
[----:B------:R-:W2:Y:S01]  /*6650*/  @!UP0 LDCU.128 UR12, c[0x0][0xb10] ;  /* 0x00016200ff0c87ac */ /* 0x000ea20008000c00 */
[----:B------:R-:W3:Y:S01]  /*6660*/  @!UP0 LDCU UR5, c[0x0][0xb0c] ;  /* 0x00016180ff0587ac */ /* 0x000ee20008000800 */
[----:B------:R-:W4:Y:S01]  /*6670*/  @!UP0 LDCU UR10, c[0x0][0xb20] ;  /* 0x00016400ff0a87ac */ /* 0x000f220008000800 */
[----:B--2---:R-:W-:Y:S02]  /*6680*/  UIMAD.WIDE.U32 UR8, UR38, UR12, URZ ;  /* 0x0000000c260872a5 */ /* 0x004fe4000f8e00ff */
[----:B------:R-:W-:Y:S02]  /*6690*/  UIMAD.WIDE.U32 UR6, UR37, UR15, URZ ;  /* 0x0000000f250672a5 */ /* 0x000fe4000f8e00ff */
[----:B------:R-:W-:Y:S03]  /*66a0*/  @!UP0 UISETP.NE.AND UP1, UPT, UR14, 0x1, UPT ;  /* 0x000000010e00888c */ /* 0x000fe6000bf25270 */
[----:B------:R-:W-:Y:S01]  /*66b0*/  @!UP0 UMOV UR4, UR9 ;  /* 0x0000000900048c82 */ /* 0x000fe20008000000 */
[----:B---3--:R-:W-:Y:S02]  /*66c0*/  @!UP0 UISETP.NE.AND UP2, UPT, UR5, 0x1, UPT ;  /* 0x000000010500888c */ /* 0x008fe4000bf45270 */
[----:B------:R-:W-:Y:S01]  /*66d0*/  @!UP0 USHF.R.U32.HI UR4, URZ, UR13, UR4 ;  /* 0x0000000dff048299 */ /* 0x000fe20008011604 */
[----:B------:R-:W-:Y:S02]  /*66e0*/  @!UP0 UMOV UR6, UR7 ;  /* 0x0000000700068c82 */ /* 0x000fe40008000000 */
[----:B----4-:R-:W-:Y:S02]  /*66f0*/  @!UP0 USHF.R.U32.HI UR6, URZ, UR10, UR6 ;  /* 0x0000000aff068299 */ /* 0x010fe40008011606 */
[----:B------:R-:W-:Y:S02]  /*6700*/  @!UP0 USEL UR7, UR38, UR4, !UP2 ;  /* 0x0000000426078287 */ /* 0x000fe4000d000000 */
[----:B------:R-:W-:Y:S04]  /*6710*/  @!UP0 USEL UR6, UR37, UR6, !UP1 ;  /* 0x0000000625068287 */ /* 0x000fe8000c800000 */
[----:B------:R-:W-:Y:S02]  /*6720*/  @!UP0 UIADD3 UR4, UPT, UPT, -UR7, UR6, URZ ;  /* 0x0000000607048290 */ /* 0x000fe4000fffe1ff */
[----:B------:R-:W-:Y:S02]  /*6730*/  @!UP0 UIADD3 UR6, UPT, UPT, UR7, -UR6, URZ ;  /* 0x8000000607068290 */ /* 0x000fe4000fffe0ff */
[----:B------:R-:W-:Y:S02]  /*6740*/  @!UP0 UIMAD UR38, UR4, UR5, UR38 ;  /* 0x00000005042682a4 */ /* 0x000fe4000f8e0226 */
[----:B------:R-:W-:Y:S01]  /*6750*/  @!UP0 UIMAD UR37, UR6, UR14, UR37 ;  /* 0x0000000e062582a4 */ /* 0x000fe2000f8e0225 */
[----:B------:R-:W-:Y:S11]  /*6760*/  @!P0 BRA `(.L_x_113) ;  /* 0x00000000007c8947 */ /* 0x000ff60003800000 */
[----:B------:R-:W2:Y:S01]  /*6770*/  LDCU.64 UR8, c[0x4][0x80] ;  /* 0x01001000ff0877ac */ /* 0x000ea20008000a00 */
[----:B------:R-:W-:Y:S01]  /*6780*/  MOV R2, 0x0 ;  /* 0x0000000000027802 */ /* 0x000fe20000000f00 */
[----:B------:R-:W-:Y:S02]  /*6790*/  HFMA2 R12, -RZ, RZ, 0, 5.9604644775390625e-08 ;  /* 0x00000001ff0c7431 */ /* 0x000fe400000001ff */
[----:B------:R-:W-:Y:S01]  /*67a0*/  IMAD.MOV.U32 R8, RZ, RZ, 0x70 ;  /* 0x00000070ff087424 */ /* 0x000fe200078e00ff */
[----:B------:R3:W4:Y:S01]  /*67b0*/  LDC.64 R14, c[0x4][R2] ;  /* 0x01000000020e7b82 */ /* 0x0007220000000a00 */
[----:B------:R-:W1:Y:S01]  /*67c0*/  LDCU.64 UR6, c[0x4][0x88] ;  /* 0x01001100ff0677ac */ /* 0x000e620008000a00 */
[----:B------:R-:W-:Y:S01]  /*67d0*/  IMAD.MOV.U32 R13, RZ, RZ, RZ ;  /* 0x000000ffff0d7224 */ /* 0x000fe200078e00ff */
[----:B------:R-:W1:Y:S01]  /*67e0*/  LDCU.64 UR4, c[0x4][0x8] ;  /* 0x01000100ff0477ac */ /* 0x000e620008000a00 */
[----:B--2---:R-:W-:Y:S01]  /*67f0*/  MOV R5, UR9 ;  /* 0x0000000900057c02 */ /* 0x004fe20008000f00 */
[----:B------:R-:W-:Y:S01]  /*6800*/  IMAD.U32 R4, RZ, RZ, UR8 ;  /* 0x00000008ff047e24 */ /* 0x000fe2000f8e00ff */
[----:B-1----:R-:W-:Y:S01]  /*6810*/  MOV R7, UR7 ;  /* 0x0000000700077c02 */ /* 0x002fe20008000f00 */
[----:B------:R-:W-:Y:S01]  /*6820*/  IMAD.U32 R6, RZ, RZ, UR6 ;  /* 0x00000006ff067e24 */ /* 0x000fe2000f8e00ff */
[----:B------:R-:W-:Y:S01]  /*6830*/  MOV R11, UR5 ;  /* 0x00000005000b7c02 */ /* 0x000fe20008000f00 */
[----:B------:R-:W-:Y:S02]  /*6840*/  IMAD.U32 R10, RZ, RZ, UR4 ;  /* 0x00000004ff0a7e24 */ /* 0x000fe4000f8e00ff */
[----:B------:R-:W-:Y:S07]  /*6850*/  LEPC R20, `(.L_x_114) ;  /* 0x000000001014794e */ /* 0x000fee0000000000 */
[----:B---345:R-:W-:Y:S05]  /*6860*/  CALL.ABS.NOINC R14 ;  /* 0x000000000e007343 */ /* 0x038fea0003c00000 */
.L_x_114:
[----:B------:R-:W1:Y:S01]  /*6870*/  LDCU.64 UR8, c[0x4][0x80] ;  /* 0x01001000ff0877ac */ /* 0x000e620008000a00 */
[----:B------:R-:W2:Y:S01]  /*6880*/  LDC.64 R2, c[0x4][R2] ;  /* 0x0100000002027b82 */ /* 0x000ea20000000a00 */
[----:B------:R-:W-:Y:S02]  /*6890*/  HFMA2 R12, -RZ, RZ, 0, 5.9604644775390625e-08 ;  /* 0x00000001ff0c7431 */ /* 0x000fe400000001ff */
[----:B------:R-:W-:Y:S02]  /*68a0*/  IMAD.MOV.U32 R8, RZ, RZ, 0x70 ;  /* 0x00000070ff087424 */ /* 0x000fe400078e00ff */
[----:B------:R-:W-:Y:S01]  /*68b0*/  IMAD.MOV.U32 R13, RZ, RZ, RZ ;  /* 0x000000ffff0d7224 */ /* 0x000fe200078e00ff */
[----:B------:R-:W3:Y:S01]  /*68c0*/  LDCU.64 UR6, c[0x4][0x88] ;  /* 0x01001100ff0677ac */ /* 0x000ee20008000a00 */
[----:B------:R-:W4:Y:S01]  /*68d0*/  LDCU.64 UR4, c[0x4][0x8] ;  /* 0x01000100ff0477ac */ /* 0x000f220008000a00 */
[----:B-1----:R-:W-:Y:S02]  /*68e0*/  MOV R4, UR8 ;  /* 0x0000000800047c02 */ /* 0x002fe40008000f00 */
[----:B------:R-:W-:Y:S02]  /*68f0*/  MOV R5, UR9 ;  /* 0x0000000900057c02 */ /* 0x000fe40008000f00 */
[----:B---3--:R-:W-:Y:S01]  /*6900*/  MOV R7, UR7 ;  /* 0x0000000700077c02 */ /* 0x008fe20008000f00 */
[----:B------:R-:W-:Y:S01]  /*6910*/  IMAD.U32 R6, RZ, RZ, UR6 ;  /* 0x00000006ff067e24 */ /* 0x000fe2000f8e00ff */
[----:B----4-:R-:W-:Y:S01]  /*6920*/  MOV R11, UR5 ;  /* 0x00000005000b7c02 */ /* 0x010fe20008000f00 */
[----:B------:R-:W-:Y:S02]  /*6930*/  IMAD.U32 R10, RZ, RZ, UR4 ;  /* 0x00000004ff0a7e24 */ /* 0x000fe4000f8e00ff */
[----:B------:R-:W-:Y:S07]  /*6940*/  LEPC R20, `(.L_x_113) ;  /* 0x000000001014794e */ /* 0x000fee0000000000 */
[----:B--2---:R-:W-:Y:S05]  /*6950*/  CALL.ABS.NOINC R2 ;  /* 0x0000000002007343 */ /* 0x004fea0003c00000 */
.L_x_113:
[----:B------:R-:W-:Y:S05]  /*6960*/  BSYNC.RECONVERGENT B6 ;  /* 0x0000000000067941 */ /* 0x000fea0003800200 */
.L_x_112:
[----:B------:R-:W-:Y:S02]  /*6970*/  R2UR UR6, R54 ;  /* 0x00000000360672ca */ /* 0x000fe400000e0000 */
[----:B------:R-:W-:Y:S02]  /*6980*/  R2UR UR5, R68 ;  /* 0x00000000440572ca */ /* 0x000fe400000e0000 */
[----:B------:R-:W-:Y:S02]  /*6990*/  R2UR UR4, R67 ;  /* 0x00000000430472ca */ /* 0x000fe400000e0000 */
[----:B------:R-:W-:Y:S02]  /*69a0*/  ISETP.NE.U32.AND P4, PT, R50, RZ, PT ;  /* 0x000000ff3200720c */ /* 0x000fe40003f85070 */
[----:B------:R-:W-:Y:S02]  /*69b0*/  ISETP.NE.U32.AND P2, PT, RZ, UR54, PT ;  /* 0x00000036ff007c0c */ /* 0x000fe4000bf45070 */
[----:B------:R-:W-:Y:S02]  /*69c0*/  ISETP.NE.AND.EX P4, PT, R51, RZ, PT, P4 ;  /* 0x000000ff3300720c */ /* 0x000fe40003f85340 */
[----:B------:R-:W-:Y:S01]  /*69d0*/  ISETP.NE.AND.EX P2, PT, RZ, UR55, PT, P2 ;  /* 0x00000037ff007c0c */ /* 0x000fe2000bf45320 */
[----:B------:R-:W-:Y:S02]  /*69e0*/  UISETP.NE.AND UP2, UPT, UR6, URZ, UPT ;  /* 0x000000ff0600728c */ /* 0x000fe4000bf45270 */
[----:B------:R-:W-:Y:S04]  /*69f0*/  UISETP.NE.U32.AND UP0, UPT, UR5, URZ, UPT ;  /* 0x000000ff0500728c */ /* 0x000fe8000bf05070 */
[----:B------:R-:W-:Y:S01]  /*6a00*/  UISETP.NE.AND.EX UP1, UPT, UR4, URZ, UPT, UP0 ;  /* 0x000000ff0400728c */ /* 0x000fe2000bf25300 */
[----:B------:R-:W-:Y:S01]  /*6a10*/  PLOP3.LUT P1, PT, PT, PT, UP2, 0x80, 0x8 ;  /* 0x000000000008781c */ /* 0x000fe20003f2f028 */
[----:B------:R-:W-:Y:S03]  /*6a20*/  UPLOP3.LUT UP0, UPT, UPT, UPT, UPT, 0x40, 0x4 ;  /* 0x000000000004789c */ /* 0x000fe60003f0e870 */
[----:B------:R-:W-:Y:S06]  /*6a30*/  @UP2 UPLOP3.LUT UP0, UPT, UPT, UPT, UP1, 0x80, 0x8 ;  /* 0x000000000008289c */ /* 0x000fec0003f0f010 */
[----:B------:R-:W-:Y:S01]  /*6a40*/  PLOP3.LUT P0, PT, PT, PT, UP0, 0x80, 0x8 ;  /* 0x000000000008781c */ /* 0x000fe20003f0f008 */
[----:B------:R-:W-:Y:S01]  /*6a50*/  @!UPT UIADD3 URZ, UPT, UPT, URZ, URZ, URZ ;  /* 0x000000fffffff290 */ /* 0x000fe2000fffe0ff */
[----:B------:R-:W-:Y:S11]  /*6a60*/  BRA.U !UP1, `(.L_x_115) ;  /* 0x0000000109407547 */ /* 0x000ff6000b800000 */
[----:B------:R-:W-:Y:S01]  /*6a70*/  UISETP.NE.U32.AND UP0, UPT, UR54, URZ, UPT ;  /* 0x000000ff3600728c */ /* 0x000fe2000bf05070 */
[----:B------:R-:W-:Y:S01]  /*6a80*/  R2UR UR6, R68 ;  /* 0x00000000440672ca */ /* 0x000fe200000e0000 */
[----:B------:R-:W2:Y:S01]  /*6a90*/  LDCU.64 UR8, c[0x0][0x358] ;  /* 0x00006b00ff0877ac */ /* 0x000ea20008000a00 */
[----:B------:R-:W-:Y:S02]  /*6aa0*/  HFMA2 R26, -RZ, RZ, 0, 5.9604644775390625e-08 ;  /* 0x00000001ff1a7431 */ /* 0x000fe400000001ff */
[----:B-1----:R-:W-:Y:S01]  /*6ab0*/  IMAD.MOV.U32 R0, RZ, RZ, 0x1 ;  /* 0x00000001ff007424 */ /* 0x002fe200078e00ff */
[----:B------:R-:W-:Y:S06]  /*6ac0*/  UISETP.NE.AND.EX UP0, UPT, UR55, URZ, UPT, UP0 ;  /* 0x000000ff3700728c */ /* 0x000fec000bf05300 */
[----:B------:R-:W-:Y:S05]  /*6ad0*/  PLOP3.LUT P3, PT, PT, PT, UP0, 0x80, 0x8 ;  /* 0x000000000008781c */ /* 0x000fea0003f6f008 */
[----:B------:R-:W1:Y:S01]  /*6ae0*/  @UP0 LDCU.64 UR4, c[0x0][0x888] ;  /* 0x00011100ff0407ac */ /* 0x000e620008000a00 */
[----:B------:R-:W-:Y:S07]  /*6af0*/  @UP0 UIMAD UR6, UR36, UR6, URZ ;  /* 0x00000006240602a4 */ /* 0x000fee000f8e02ff */
[----:B------:R-:W-:Y:S01]  /*6b00*/  @!P3 PRMT R26, R0, 0x7610, R26 ;  /* 0x00007610001ab816 */ /* 0x000fe2000000001a */
[----:B-1----:R-:W-:Y:S06]  /*6b10*/  @UP0 UIMAD.WIDE UR4, UR6, 0x4, UR4 ;  /* 0x00000004060408a5 */ /* 0x002fec000f8e0204 */
[----:B------:R-:W-:Y:S02]  /*6b20*/  IMAD.U32 R2, RZ, RZ, UR4 ;  /* 0x00000004ff027e24 */ /* 0x000fe4000f8e00ff */
[----:B------:R-:W-:Y:S03]  /*6b30*/  IMAD.U32 R3, RZ, RZ, UR5 ;  /* 0x00000005ff037e24 */ /* 0x000fe6000f8e00ff */
[----:B------:R-:W1:Y:S02]  /*6b40*/  @!UP0 LDCU UR4, c[0x0][0x880] ;  /* 0x00011000ff0487ac */ /* 0x000e640008000800 */
[----:B--2--5:R2:W5:Y:S02]  /*6b50*/  @P3 LDG.E R27, desc[UR8][R2.64] ;  /* 0x00000008021b3981 */ /* 0x024564000c1e1900 */
[----:B-12---:R-:W-:Y:S02]  /*6b60*/  @!P3 MOV R27, UR4 ;  /* 0x00000004001bbc02 */ /* 0x006fe40008000f00 */
.L_x_115:
[----:B------:R-:W-:Y:S05]  /*6b70*/  @!P4 BRA `(.L_x_116) ;  /* 0x000000000024c947 */ /* 0x000fea0003800000 */
[----:B------:R-:W-:Y:S01]  /*6b80*/  ISETP.NE.U32.AND P3, PT, R48, RZ, PT ;  /* 0x000000ff3000720c */ /* 0x000fe20003f65070 */
[----:B------:R-:W2:Y:S03]  /*6b90*/  LDCU.64 UR4, c[0x0][0x358] ;  /* 0x00006b00ff0477ac */ /* 0x000ea60008000a00 */
[----:B------:R-:W-:Y:S11]  /*6ba0*/  ISETP.NE.AND.EX P3, PT, R49, RZ, PT, P3 ;  /* 0x000000ff3100720c */ /* 0x000ff60003f65330 */
[----:B------:R-:W-:Y:S02]  /*6bb0*/  @!UPT UIADD3 URZ, UPT, UPT, URZ, URZ, URZ ;  /* 0x000000fffffff290 */ /* 0x000fe4000fffe0ff */
[----:B------:R-:W3:Y:S01]  /*6bc0*/  @P3 LDC.64 R2, c[0x0][0x8a8] ;  /* 0x00022a00ff023b82 */ /* 0x000ee20000000a00 */
[----:B-1----:R-:W-:Y:S04]  /*6bd0*/  @P3 IMAD R0, R50, UR36, RZ ;  /* 0x0000002432003c24 */ /* 0x002fe8000f8e02ff */
[----:B---3--:R-:W-:Y:S05]  /*6be0*/  @P3 IMAD.WIDE R2, R0, 0x4, R2 ;  /* 0x0000000400023825 */ /* 0x008fea00078e0202 */
[----:B--2--5:R2:W5:Y:S02]  /*6bf0*/  @P3 LDG.E R24, desc[UR4][R2.64] ;  /* 0x0000000402183981 */ /* 0x024564000c1e1900 */
[----:B--2---:R-:W3:Y:S02]  /*6c00*/  @!P3 LDC R24, c[0x0][0x8a0] ;  /* 0x00022800ff18bb82 */ /* 0x004ee40000000800 */
.L_x_116:
[----:B-----5:R-:W-:Y:S01]  /*6c10*/  FSETP.NEU.AND P3, PT, R27, RZ, PT ;  /* 0x000000ff1b00720b */ /* 0x020fe20003f6d000 */
[----:B------:R-:W-:Y:S01]  /*6c20*/  BSSY B1, `(.L_x_117) ;  /* 0x0000039000017945 */ /* 0x000fe20003800000 */
[----:B------:R-:W-:Y:S01]  /*6c30*/  SEL R3, RZ, 0xffffffff, P2 ;  /* 0xffffffffff037807 */ /* 0x000fe20001000000 */
[----:B------:R-:W-:Y:S01]  /*6c40*/  IMAD.MOV.U32 R72, RZ, RZ, 0x1 ;  /* 0x00000001ff487424 */ /* 0x000fe200078e00ff */
[----:B------:R-:W-:Y:S01]  /*6c50*/  @P1 LOP3.LUT P2, RZ, R26, 0xff, RZ, 0xc0, !PT ;  /* 0x000000ff1aff1812 */ /* 0x000fe2000784c0ff */
[C---:B------:R-:W-:Y:S01]  /*6c60*/  IMAD R25, R22.reuse, 0x40, R23 ;  /* 0x0000004016197824 */ /* 0x040fe200078e0217 */
[----:B-1----:R-:W-:Y:S01]  /*6c70*/  @P1 SEL R0, RZ, 0xffffffff, P3 ;  /* 0xffffffffff001807 */ /* 0x002fe20001800000 */
[----:B------:R-:W-:Y:S01]  /*6c80*/  IMAD R58, R65, -0x10, R63 ;  /* 0xfffffff0413a7824 */ /* 0x000fe200078e023f */
[----:B------:R-:W-:Y:S01]  /*6c90*/  LOP3.LUT R61, R61, 0x1, RZ, 0x3c, !PT ;  /* 0x000000013d3d7812 */ /* 0x000fe200078e3cff */
[----:B------:R-:W-:Y:S01]  /*6ca0*/  IMAD.MOV.U32 R71, RZ, RZ, RZ ;  /* 0x000000ffff477224 */ /* 0x000fe200078e00ff */
[C---:B------:R-:W-:Y:S02]  /*6cb0*/  @P0 SEL R0, R3.reuse, R0, !P2 ;  /* 0x0000000003000207 */ /* 0x040fe40005000000 */
[----:B------:R-:W-:Y:S02]  /*6cc0*/  CS2R R46, SRZ ;  /* 0x00000000002e7805 */ /* 0x000fe4000001ff00 */
[----:B------:R-:W-:Y:S02]  /*6cd0*/  LEA R70, R22, UR43, 0x3 ;  /* 0x0000002b16467c11 */ /* 0x000fe4000f8e18ff */
[----:B------:R-:W-:Y:S02]  /*6ce0*/  CS2R R44, SRZ ;  /* 0x00000000002c7805 */ /* 0x000fe4000001ff00 */
[----:B------:R-:W-:Y:S02]  /*6cf0*/  @P1 LOP3.LUT R0, R0, 0x1, RZ, 0xc0, !PT ;  /* 0x0000000100001812 */ /* 0x000fe400078ec0ff */
[----:B------:R-:W-:Y:S02]  /*6d00*/  CS2R R42, SRZ ;  /* 0x00000000002a7805 */ /* 0x000fe4000001ff00 */
[----:B------:R-:W-:Y:S02]  /*6d10*/  PLOP3.LUT P2, PT, PT, PT, UP1, 0x80, 0x8 ;  /* 0x000000000008781c */ /* 0x000fe40003f4f018 */
[----:B------:R-:W-:Y:S02]  /*6d20*/  CS2R R40, SRZ ;  /* 0x0000000000287805 */ /* 0x000fe4000001ff00 */
[----:B------:R-:W-:Y:S02]  /*6d30*/  ISETP.NE.U32.OR P5, PT, R0, 0x1, !P1 ;  /* 0x000000010000780c */ /* 0x000fe40004fa5470 */
[----:B------:R-:W-:Y:S02]  /*6d40*/  CS2R R38, SRZ ;  /* 0x0000000000267805 */ /* 0x000fe4000001ff00 */
[----:B------:R-:W-:Y:S02]  /*6d50*/  LOP3.LUT P4, R56, R26, 0xff, RZ, 0xc0, !PT ;  /* 0x000000ff1a387812 */ /* 0x000fe4000788c0ff */
[----:B------:R-:W-:Y:S02]  /*6d60*/  CS2R R36, SRZ ;  /* 0x0000000000247805 */ /* 0x000fe4000001ff00 */
[----:B------:R-:W-:Y:S02]  /*6d70*/  SEL R2, RZ, 0xffffffff, P3 ;  /* 0xffffffffff027807 */ /* 0x000fe40001800000 */
[----:B------:R-:W-:Y:S02]  /*6d80*/  CS2R R34, SRZ ;  /* 0x0000000000227805 */ /* 0x000fe4000001ff00 */
[----:B------:R-:W-:Y:S02]  /*6d90*/  P2R R69, PR, RZ, 0x20 ;  /* 0x00000020ff457803 */ /* 0x000fe40000000000 */
[----:B------:R-:W-:Y:S02]  /*6da0*/  CS2R R32, SRZ ;  /* 0x0000000000207805 */ /* 0x000fe4000001ff00 */
[----:B------:R-:W-:Y:S02]  /*6db0*/  @P2 SEL R2, R3, R2, !P4 ;  /* 0x0000000203022207 */ /* 0x000fe40006000000 */
[----:B------:R-:W-:Y:S02]  /*6dc0*/  @P5 SHF.L.U32 R0, R61, 0x1f, RZ ;  /* 0x0000001f3d005819 */ /* 0x000fe400000006ff */
[----:B------:R-:W-:Y:S02]  /*6dd0*/  LOP3.LUT R2, R2, 0x1, RZ, 0xc0, !PT ;  /* 0x0000000102027812 */ /* 0x000fe400078ec0ff */
[----:B------:R1:W2:Y:S02]  /*6de0*/  @P5 SYNCS.PHASECHK.TRANS64.TRYWAIT P1, [UR43+0xc0], R0 ;  /* 0x0000c000ff0055a7 */ /* 0x0002a4000802112b */
[----:B------:R-:W-:Y:S04]  /*6df0*/  ISETP.NE.U32.AND P2, PT, R2, 0x1, PT ;  /* 0x000000010200780c */ /* 0x000fe80003f45070 */
[----:B------:R-:W-:Y:S02]  /*6e00*/  P2R R73, PR, RZ, 0x4 ;  /* 0x00000004ff497803 */ /* 0x000fe40000000000 */
[----:B-1----:R-:W-:Y:S04]  /*6e10*/  SHF.L.U32 R0, R60, 0x1f, RZ ;  /* 0x0000001f3c007819 */ /* 0x002fe800000006ff */
[----:B------:R1:W4:Y:S01]  /*6e20*/  SYNCS.PHASECHK.TRANS64.TRYWAIT P0, [R70+URZ+0x130], R0 ;  /* 0x00013000460075a7 */ /* 0x00032200080011ff */
[----:B--2---:R-:W-:Y:S01]  /*6e30*/  @P5 SEL R72, RZ, 0x1, !P1 ;  /* 0x00000001ff485807 */ /* 0x004fe20004800000 */
[----:B-1----:R-:W-:Y:S06]  /*6e40*/  @!P5 BRA `(.L_x_118) ;  /* 0x000000000058d947 */ /* 0x002fec0003800000 */
[----:B------:R-:W-:Y:S01]  /*6e50*/  IMAD.MOV.U32 R46, RZ, RZ, RZ ;  /* 0x000000ffff2e7224 */ /* 0x000fe200078e00ff */
[----:B------:R-:W-:Y:S01]  /*6e60*/  ISETP.NE.AND P1, PT, R72, RZ, PT ;  /* 0x000000ff4800720c */ /* 0x000fe20003f25270 */
[----:B------:R-:W-:Y:S01]  /*6e70*/  BSSY B0, `(.L_x_119) ;  /* 0x000000c000007945 */ /* 0x000fe20003800000 */
[----:B------:R-:W-:Y:S02]  /*6e80*/  CS2R R34, SRZ ;  /* 0x0000000000227805 */ /* 0x000fe4000001ff00 */
[----:B------:R-:W-:Y:S02]  /*6e90*/  CS2R R32, SRZ ;  /* 0x0000000000207805 */ /* 0x000fe4000001ff00 */
[----:B------:R-:W-:Y:S02]  /*6ea0*/  CS2R R38, SRZ ;  /* 0x0000000000267805 */ /* 0x000fe4000001ff00 */
[----:B------:R-:W-:Y:S02]  /*6eb0*/  CS2R R36, SRZ ;  /* 0x0000000000247805 */ /* 0x000fe4000001ff00 */
[----:B------:R-:W-:Y:S02]  /*6ec0*/  CS2R R42, SRZ ;  /* 0x00000000002a7805 */ /* 0x000fe4000001ff00 */
[----:B------:R-:W-:Y:S02]  /*6ed0*/  CS2R R40, SRZ ;  /* 0x0000000000287805 */ /* 0x000fe4000001ff00 */
[----:B------:R-:W-:Y:S01]  /*6ee0*/  CS2R R44, SRZ ;  /* 0x00000000002c7805 */ /* 0x000fe2000001ff00 */
[----:B------:R-:W-:Y:S06]  /*6ef0*/  @P1 BRA `(.L_x_120) ;  /* 0x00000000000c1947 */ /* 0x000fec0003800000 */
[----:B------:R-:W-:Y:S04]  /*6f00*/  SHF.L.U32 R3, R61, 0x1f, RZ ;  /* 0x0000001f3d037819 */ /* 0x000fe800000006ff */
[----:B------:R-:W1:Y:S02]  /*6f10*/  SYNCS.PHASECHK.TRANS64.TRYWAIT P1, [UR43+0xc0], R3 ;  /* 0x0000c003ff0075a7 */ /* 0x000e64000802112b */
[----:B-1----:R-:W-:Y:S05]  /*6f20*/  @!P1 BRA `(.L_x_121) ;  /* 0x0000002c00d89947 */ /* 0x002fea0003800000 */
.L_x_120:
[----:B------:R-:W-:Y:S05]  /*6f30*/  BSYNC B0 ;  /* 0x0000000000007941 */ /* 0x000fea0003800000 */
.L_x_119:
[----:B------:R-:W-:Y:S01]  /*6f40*/  ISETP.NE.AND P1, PT, R73, RZ, PT ;  /* 0x000000ff4900720c */ /* 0x000fe20003f25270 */
[----:B------:R-:W-:Y:S11]  /*6f50*/  HFMA2 R71, -RZ, RZ, 0, 5.9604644775390625e-08 ;  /* 0x00000001ff477431 */ /* 0x000ff600000001ff */
[----:B------:R-:W-:Y:S01]  /*6f60*/  @!UPT UIADD3 URZ, UPT, UPT, URZ, URZ, URZ ;  /* 0x000000fffffff290 */ /* 0x000fe2000fffe0ff */
[----:B------:R2:W1:Y:S04]  /*6f70*/  @P1 LDS.128 R32, [R64] ;  /* 0x0000000040201984 */ /* 0x0004680000000c00 */
[----:B------:R2:W1:Y:S04]  /*6f80*/  @P1 LDS.128 R36, [R63+0x10] ;  /* 0x000010003f241984 */ /* 0x0004680000000c00 */
[----:B------:R2:W1:Y:S04]  /*6f90*/  @P1 LDS.128 R40, [R62+0x20] ;  /* 0x000020003e281984 */ /* 0x0004680000000c00 */
[----:B------:R2:W1:Y:S02]  /*6fa0*/  @P1 LDS.128 R44, [R58+0x30] ;  /* 0x000030003a2c1984 */ /* 0x0004640000000c00 */
.L_x_118:
[----:B------:R-:W-:Y:S05]  /*6fb0*/  BSYNC B1 ;  /* 0x0000000000017941 */ /* 0x000fea0003800000 */
.L_x_117:
[----:B-1----:R-:W-:Y:S04]  /*6fc0*/  SHF.R.U32.HI R2, RZ, 0x15, R25 ;  /* 0x00000015ff027819 */ /* 0x002fe80000011619 */
[----:B------:R-:W-:Y:S01]  /*6fd0*/  LOP3.LUT P1, RZ, R2, 0x3, R52, 0x48, !PT ;  /* 0x0000000302ff7812 */ /* 0x000fe20007824834 */
[----:B------:R-:W-:Y:S01]  /*6fe0*/  @!UPT UIADD3 URZ, UPT, UPT, URZ, URZ, URZ ;  /* 0x000000fffffff290 */ /* 0x000fe2000fffe0ff */
[----:B----4-:R-:W-:Y:S11]  /*6ff0*/  @P0 BRA `(.L_x_122) ;  /* 0x0000000000080947 */ /* 0x010ff60003800000 */
[----:B------:R-:W1:Y:S02]  /*7000*/  SYNCS.PHASECHK.TRANS64.TRYWAIT P0, [R70+URZ+0x130], R0 ;  /* 0x00013000460075a7 */ /* 0x000e6400080011ff */
[----:B-1----:R-:W-:Y:S05]  /*7010*/  @!P0 BRA `(.L_x_123) ;  /* 0x0000002c00b48947 */ /* 0x002fea0003800000 */
.L_x_122:
[----:B------:R-:W-:Y:S05]  /*7020*/  @!P1 BRA `(.L_x_124) ;  /* 0x0000000000409947 */ /* 0x000fea0003800000 */
[----:B------:R-:W4:Y:S01]  /*7030*/  LDCU.64 UR8, c[0x4][0x70] ;  /* 0x01000e00ff0877ac */ /* 0x000f220008000a00 */
[----:B------:R-:W-:Y:S01]  /*7040*/  MOV R3, 0x0 ;  /* 0x0000000000037802 */ /* 0x000fe20000000f00 */
[----:B------:R-:W-:Y:S02]  /*7050*/  HFMA2 R12, -RZ, RZ, 0, 5.9604644775390625e-08 ;  /* 0x00000001ff0c7431 */ /* 0x000fe400000001ff */
[----:B------:R-:W-:Y:S02]  /*7060*/  IMAD.MOV.U32 R8, RZ, RZ, 0x192 ;  /* 0x00000192ff087424 */ /* 0x000fe400078e00ff */
[----:B------:R-:W-:Y:S01]  /*7070*/  IMAD.MOV.U32 R13, RZ, RZ, RZ ;  /* 0x000000ffff0d7224 */ /* 0x000fe200078e00ff */
[----:B------:R-:W5:Y:S01]  /*7080*/  LDCU.64 UR6, c[0x4][0x78] ;  /* 0x01000f00ff0677ac */ /* 0x000f620008000a00 */
[----:B------:R-:W1:Y:S01]  /*7090*/  LDC.64 R2, c[0x4][R3] ;  /* 0x0100000003027b82 */ /* 0x000e620000000a00 */
[----:B------:R-:W2:Y:S01]  /*70a0*/  LDCU.64 UR4, c[0x4][0x10] ;  /* 0x01000200ff0477ac */ /* 0x000ea20008000a00 */
[----:B----4-:R-:W-:Y:S01]  /*70b0*/  MOV R5, UR9 ;  /* 0x0000000900057c02 */ /* 0x010fe20008000f00 */
[----:B------:R-:W-:Y:S01]  /*70c0*/  IMAD.U32 R4, RZ, RZ, UR8 ;  /* 0x00000008ff047e24 */ /* 0x000fe2000f8e00ff */
[----:B-----5:R-:W-:Y:S01]  /*70d0*/  MOV R7, UR7 ;  /* 0x0000000700077c02 */ /* 0x020fe20008000f00 */
[----:B------:R-:W-:Y:S01]  /*70e0*/  IMAD.U32 R6, RZ, RZ, UR6 ;  /* 0x00000006ff067e24 */ /* 0x000fe2000f8e00ff */
[----:B--2---:R-:W-:Y:S01]  /*70f0*/  MOV R11, UR5 ;  /* 0x00000005000b7c02 */ /* 0x004fe20008000f00 */
[----:B------:R-:W-:Y:S02]  /*7100*/  IMAD.U32 R10, RZ, RZ, UR4 ;  /* 0x00000004ff0a7e24 */ /* 0x000fe4000f8e00ff */
[----:B------:R-:W-:Y:S07]  /*7110*/  LEPC R20, `(.L_x_124) ;  /* 0x000000001014794e */ /* 0x000fee0000000000 */
[----:B-1-3--:R-:W-:Y:S05]  /*7120*/  CALL.ABS.NOINC R2 ;  /* 0x0000000002007343 */ /* 0x00afea0003c00000 */
.L_x_124:
[----:B------:R-:W-:Y:S05]  /*7130*/  WARPSYNC.ALL ;  /* 0x0000000000007948 */ /* 0x000fea0003800000 */
[----:B------:R-:W-:Y:S01]  /*7140*/  R2UR UR4, R25 ;  /* 0x00000000190472ca */ /* 0x000fe200000e0000 */
[----:B------:R-:W-:Y:S01]  /*7150*/  BSSY.RECONVERGENT B0, `(.L_x_125) ;  /* 0x000003e000007945 */ /* 0x000fe20003800200 */
[----:B------:R-:W-:Y:S11]  /*7160*/  ISETP.NE.AND P0, PT, R66, RZ, PT ;  /* 0x000000ff4200720c */ /* 0x000ff60003f05270 */
[----:B------:R-:W1:Y:S02]  /*7170*/  LDTM.x16 R4, tmem[UR4] ;  /* 0x00000004000479ee */ /* 0x000e640008240000 */
[C---:B-1-3--:R-:W-:Y:S01]  /*7180*/  FMUL R0, R24.reuse, R4 ;  /* 0x0000000418007220 */ /* 0x04afe20000400000 */
[C---:B------:R-:W-:Y:S01]  /*7190*/  FMUL R2, R24.reuse, R5 ;  /* 0x0000000518027220 */ /* 0x040fe20000400000 */
[C---:B------:R-:W-:Y:S01]  /*71a0*/  FMUL R3, R24.reuse, R6 ;  /* 0x0000000618037220 */ /* 0x040fe20000400000 */
[C---:B------:R-:W-:Y:S01]  /*71b0*/  FMUL R7, R24.reuse, R7 ;  /* 0x0000000718077220 */ /* 0x040fe20000400000 */
[C---:B------:R-:W-:Y:S01]  /*71c0*/  FFMA R28, R27.reuse, R32, R0 ;  /* 0x000000201b1c7223 */ /* 0x040fe20000000000 */
        /* <DEDUP_REMOVED lines=10> */
[----:B------:R1:W-:Y:S01]  /*7270*/  STS.128 [R64], R28 ;  /* 0x0000001c40007388 */ /* 0x0003e20000000c00 */
        /* <DEDUP_REMOVED lines=8> */
[----:B------:R1:W-:Y:S01]  /*7300*/  STS.128 [R63+0x10], R4 ;  /* 0x000010043f007388 */ /* 0x0003e20000000c00 */
[C---:B------:R-:W-:Y:S01]  /*7310*/  FMUL R13, R24.reuse, R17 ;  /* 0x00000011180d7220 */ /* 0x040fe20000400000 */
[C---:B------:R-:W-:Y:S01]  /*7320*/  FFMA R10, R27.reuse, R42, R10 ;  /* 0x0000002a1b0a7223 */ /* 0x040fe2000000000a */
[C---:B------:R-:W-:Y:S01]  /*7330*/  FMUL R14, R24.reuse, R18 ;  /* 0x00000012180e7220 */ /* 0x040fe20000400000 */
[C---:B------:R-:W-:Y:S01]  /*7340*/  FFMA R11, R27.reuse, R43, R15 ;  /* 0x0000002b1b0b7223 */ /* 0x040fe2000000000f */
[----:B------:R-:W-:Y:S01]  /*7350*/  FMUL R19, R24, R19 ;  /* 0x0000001318137220 */ /* 0x000fe20000400000 */
[C---:B------:R-:W-:Y:S01]  /*7360*/  FFMA R12, R27.reuse, R44, R12 ;  /* 0x0000002c1b0c7223 */ /* 0x040fe2000000000c */
[C---:B------:R-:W-:Y:S01]  /*7370*/  FFMA R13, R27.reuse, R45, R13 ;  /* 0x0000002d1b0d7223 */ /* 0x040fe2000000000d */
[C---:B------:R-:W-:Y:S01]  /*7380*/  FFMA R14, R27.reuse, R46, R14 ;  /* 0x0000002e1b0e7223 */ /* 0x040fe2000000000e */
[----:B------:R1:W-:Y:S01]  /*7390*/  STS.128 [R62+0x20], R8 ;  /* 0x000020083e007388 */ /* 0x0003e20000000c00 */
[----:B------:R-:W-:Y:S05]  /*73a0*/  FFMA R15, R27, R47, R19 ;  /* 0x0000002f1b0f7223 */ /* 0x000fea0000000013 */
[----:B------:R1:W-:Y:S01]  /*73b0*/  STS.128 [R58+0x30], R12 ;  /* 0x0000300c3a007388 */ /* 0x0003e20000000c00 */
[----:B------:R-:W-:Y:S01]  /*73c0*/  @!PT LDS RZ, [RZ] ;  /* 0x00000000fffff984 */ /* 0x000fe20000000800 */
[----:B------:R-:W-:Y:S01]  /*73d0*/  @!PT LDS RZ, [RZ] ;  /* 0x00000000fffff984 */ /* 0x000fe20000000800 */
[----:B------:R-:W-:Y:S01]  /*73e0*/  @!PT LDS RZ, [RZ] ;  /* 0x00000000fffff984 */ /* 0x000fe20000000800 */
[----:B------:R-:W-:Y:S01]  /*73f0*/  @!PT LDS RZ, [RZ] ;  /* 0x00000000fffff984 */ /* 0x000fe20000000800 */
[----:B------:R3:W-:Y:S06]  /*7400*/  MEMBAR.ALL.CTA ;  /* 0x0000000000007992 */ /* 0x0007ec0000008000 */
[----:B---3--:R-:W3:Y:S02]  /*7410*/  FENCE.VIEW.ASYNC.S ;  /* 0x00000000000073c6 */ /* 0x008ee40000000000 */
[----:B---3--:R-:W-:Y:S06]  /*7420*/  BAR.SYNC.DEFER_BLOCKING 0x1, 0x80 ;  /* 0x0042000000007b1d */ /* 0x008fec0000010000 */
[----:B------:R-:W-:Y:S05]  /*7430*/  @P0 BRA `(.L_x_126) ;  /* 0x00000000003c0947 */ /* 0x000fea0003800000 */
[----:B------:R-:W3:Y:S01]  /*7440*/  LDCU.64 UR6, c[0x0][0x348] ;  /* 0x00006900ff0677ac */ /* 0x000ee20008000a00 */
[----:B------:R-:W-:Y:S01]  /*7450*/  UIADD3 UR4, UPT, UPT, UR43, 0x200, URZ ;  /* 0x000002002b047890 */ /* 0x000fe2000fffe0ff */
[----:B------:R-:W-:Y:S01]  /*7460*/  UMOV UR51, UR36 ;  /* 0x0000002400337c82 */ /* 0x000fe20008000000 */
[----:B------:R-:W-:Y:S02]  /*7470*/  UIADD3 UR9, UPT, UPT, UR49, 0x40, URZ ;  /* 0x0000004031097890 */ /* 0x000fe4000fffe0ff */
[----:B------:R-:W-:Y:S02]  /*7480*/  UIADD3 UR8, UPT, UPT, UR43, 0x1200, URZ ;  /* 0x000012002b087890 */ /* 0x000fe4000fffe0ff */
[----:B------:R-:W-:Y:S01]  /*7490*/  MOV R55, UR4 ;  /* 0x0000000400377c02 */ /* 0x000fe20008000f00 */
[----:B------:R-:W-:Y:S01]  /*74a0*/  UMOV UR10, UR50 ;  /* 0x00000032000a7c82 */ /* 0x000fe20008000000 */
[----:B------:R-:W-:Y:S02]  /*74b0*/  UMOV UR11, UR36 ;  /* 0x00000024000b7c82 */ /* 0x000fe40008000000 */
[----:B------:R-:W-:Y:S01]  /*74c0*/  R2UR UR48, R55 ;  /* 0x00000000373072ca */ /* 0x000fe200000e0000 */
[----:B---3--:R-:W-:Y:S04]  /*74d0*/  UIADD3 UR4, UP0, UPT, UR6, 0x680, URZ ;  /* 0x0000068006047890 */ /* 0x008fe8000ff1e0ff */
[----:B------:R-:W-:Y:S09]  /*74e0*/  UIADD3.X UR5, UPT, UPT, URZ, UR7, URZ, UP0, !UPT ;  /* 0x00000007ff057290 */ /* 0x000ff200087fe4ff */
[----:B------:R3:W-:Y:S01]  /*74f0*/  UTMASTG.3D [UR48], [UR4] ;  /* 0x00000030040073b5 */ /* 0x0007e20008010000 */
[----:B------:R3:W-:Y:S01]  /*7500*/  UTMASTG.3D [UR8], [UR4] ;  /* 0x00000008040073b5 */ /* 0x0007e20008010000 */
[----:B------:R0:W-:Y:S01]  /*7510*/  UTMACMDFLUSH ;  /* 0x00000000000079b7 */ /* 0x0001e20000000000 */
[----:B---3--:R-:W-:Y:S04]  /*7520*/  DEPBAR.LE SB0, 0x1 ;  /* 0x000080400000791a */ /* 0x008fe80000000000 */
.L_x_126:
[----:B------:R-:W-:Y:S05]  /*7530*/  BSYNC.RECONVERGENT B0 ;  /* 0x0000000000007941 */ /* 0x000fea0003800200 */
.L_x_125:
[----:B------:R-:W-:Y:S01]  /*7540*/  BAR.SYNC.DEFER_BLOCKING 0x1, 0x80 ;  /* 0x0042000000007b1d */ /* 0x000fe20000010000 */
[----:B------:R-:W-:Y:S01]  /*7550*/  ISETP.NE.AND P1, PT, R69, RZ, PT ;  /* 0x000000ff4500720c */ /* 0x000fe20003f25270 */
[----:B------:R-:W-:Y:S01]  /*7560*/  UISETP.NE.AND UP0, UPT, UR52, URZ, UPT ;  /* 0x000000ff3400728c */ /* 0x000fe2000bf05270 */
[----:B------:R-:W-:Y:S11]  /*7570*/  LEA R2, R71, UR43, 0x3 ;  /* 0x0000002b47027c11 */ /* 0x000ff6000f8e18ff */
[----:B------:R-:W-:Y:S01]  /*7580*/  @P1 SHF.L.U32 R3, R61, 0x1f, RZ ;  /* 0x0000001f3d031819 */ /* 0x000fe200000006ff */
[----:B------:R-:W-:Y:S06]  /*7590*/  BRA.U !UP0, `(.L_x_127) ;  /* 0x0000000108247547 */ /* 0x000fec000b800000 */
[----:B-1----:R-:W-:Y:S01]  /*75a0*/  IMAD.U32 R4, RZ, RZ, UR46 ;  /* 0x0000002eff047e24 */ /* 0x002fe2000f8e00ff */
[----:B------:R-:W-:Y:S01]  /*75b0*/  MOV R0, UR47 ;  /* 0x0000002f00007c02 */ /* 0x000fe20008000f00 */
[----:B------:R-:W-:Y:S03]  /*75c0*/  UIADD3 UR4, UPT, UPT, UR46, 0x1, URZ ;  /* 0x000000012e047890 */ /* 0x000fe6000fffe0ff */
[----:B------:R-:W-:Y:S01]  /*75d0*/  @P1 LEA R4, R4, UR43, 0x3 ;  /* 0x0000002b04041c11 */ /* 0x000fe2000f8e18ff */
[----:B------:R-:W-:Y:S04]  /*75e0*/  UISETP.NE.AND UP0, UPT, UR4, 0x4, UPT ;  /* 0x000000040400788c */ /* 0x000fe8000bf05270 */
[----:B------:R-:W-:Y:S01]  /*75f0*/  @P1 VIADD R4, R4, 0xe0 ;  /* 0x000000e004041836 */ /* 0x000fe20000000000 */
[----:B------:R-:W-:Y:S04]  /*7600*/  USEL UR46, UR4, URZ, UP0 ;  /* 0x000000ff042e7287 */ /* 0x000fe80008000000 */
[----:B------:R-:W-:Y:S04]  /*7610*/  @P1 PRMT R0, R0, 0x654, R4 ;  /* 0x0000065400001816 */ /* 0x000fe80000000004 */
[----:B------:R3:W-:Y:S04]  /*7620*/  @P1 SYNCS.ARRIVE.TRANS64.RED.A1T0 RZ, [R0+URZ], RZ ;  /* 0x000000ff00ff19a7 */ /* 0x0007e800081004ff */
.L_x_127:
[----:B------:R-:W4:Y:S01]  /*7630*/  @P1 SYNCS.PHASECHK.TRANS64.TRYWAIT P0, [R2+URZ+0xc0], R3 ;  /* 0x0000c003020015a7 */ /* 0x000f2200080011ff */
[----:B------:R-:W-:Y:S01]  /*7640*/  BSSY B1, `(.L_x_128) ;  /* 0x0000016000017945 */ /* 0x000fe20003800000 */
[----:B----4-:R-:W-:Y:S03]  /*7650*/  @P1 SEL R72, RZ, 0x1, !P0 ;  /* 0x00000001ff481807 */ /* 0x010fe60004000000 */
[----:B------:R-:W-:Y:S05]  /*7660*/  @!P1 BRA `(.L_x_129) ;  /* 0x00000000004c9947 */ /* 0x000fea0003800000 */
[----:B------:R-:W-:Y:S01]  /*7670*/  ISETP.NE.AND P0, PT, R72, RZ, PT ;  /* 0x000000ff4800720c */ /* 0x000fe20003f05270 */
[----:B------:R-:W-:Y:S01]  /*7680*/  BSSY B0, `(.L_x_130) ;  /* 0x000000b000007945 */ /* 0x000fe20003800000 */
[----:B------:R-:W-:Y:S11]  /*7690*/  ISETP.NE.AND P1, PT, R73, RZ, PT ;  /* 0x000000ff4900720c */ /* 0x000ff60003f25270 */
[----:B------:R-:W-:Y:S02]  /*76a0*/  @!UPT UIADD3 URZ, UPT, UPT, URZ, URZ, URZ ;  /* 0x000000fffffff290 */ /* 0x000fe4000fffe0ff */
[C---:B-1----:R-:W-:Y:S01]  /*76b0*/  @P1 IMAD R6, R71.reuse, 0x2000, R64 ;  /* 0x0000200047061824 */ /* 0x042fe200078e0240 */
[C---:B------:R-:W-:Y:S01]  /*76c0*/  @P1 LEA R4, R71.reuse, R62, 0xd ;  /* 0x0000003e47041211 */ /* 0x040fe200078e68ff */
[C---:B------:R-:W-:Y:S02]  /*76d0*/  @P1 IMAD R5, R71.reuse, 0x2000, R63 ;  /* 0x0000200047051824 */ /* 0x040fe400078e023f */
[----:B------:R-:W-:Y:S01]  /*76e0*/  @P1 IMAD R3, R71, 0x2000, R58 ;  /* 0x0000200047031824 */ /* 0x000fe200078e023a */
[----:B------:R-:W-:Y:S06]  /*76f0*/  @P0 BRA `(.L_x_131) ;  /* 0x00000000000c0947 */ /* 0x000fec0003800000 */
[----:B---3--:R-:W-:Y:S04]  /*7700*/  SHF.L.U32 R0, R61, 0x1f, RZ ;  /* 0x0000001f3d007819 */ /* 0x008fe800000006ff */
[----:B------:R-:W1:Y:S02]  /*7710*/  SYNCS.PHASECHK.TRANS64.TRYWAIT P0, [R2+URZ+0xc0], R0 ;  /* 0x0000c000020075a7 */ /* 0x000e6400080011ff */
[----:B-1----:R-:W-:Y:S05]  /*7720*/  @!P0 BRA `(.L_x_132) ;  /* 0x0000002800048947 */ /* 0x002fea0003800000 */
.L_x_131:
[----:B------:R-:W-:Y:S05]  /*7730*/  BSYNC B0 ;  /* 0x0000000000007941 */ /* 0x000fea0003800000 */
.L_x_130:
[----:B------:R-:W-:Y:S02]  /*7740*/  ISETP.NE.AND P0, PT, R73, RZ, PT ;  /* 0x000000ff4900720c */ /* 0x000fe40003f05270 */
[----:B------:R-:W-:Y:S11]  /*7750*/  IADD3 R71, PT, PT, R71, 0x1, RZ ;  /* 0x0000000147477810 */ /* 0x000ff60007ffe0ff */
[----:B------:R4:W1:Y:S04]  /*7760*/  @P0 LDS.128 R32, [R6] ;  /* 0x0000000006200984 */ /* 0x0008680000000c00 */
[----:B------:R4:W1:Y:S04]  /*7770*/  @P0 LDS.128 R36, [R5+0x10] ;  /* 0x0000100005240984 */ /* 0x0008680000000c00 */
[----:B------:R4:W1:Y:S04]  /*7780*/  @P0 LDS.128 R40, [R4+0x20] ;  /* 0x0000200004280984 */ /* 0x0008680000000c00 */
[----:B------:R4:W1:Y:S02]  /*7790*/  @P0 LDS.128 R44, [R3+0x30] ;  /* 0x00003000032c0984 */ /* 0x0008640000000c00 */
.L_x_129:
[----:B------:R-:W-:Y:S05]  /*77a0*/  BSYNC B1 ;  /* 0x0000000000017941 */ /* 0x000fea0003800000 */
.L_x_128:
[----:B-1-3--:R-:W-:Y:S05]  /*77b0*/  VIADD R0, R25, 0x10 ;  /* 0x0000001019007836 */ /* 0x00afea0000000000 */
[----:B------:R-:W-:Y:S04]  /*77c0*/  SHF.R.U32.HI R0, RZ, 0x15, R0 ;  /* 0x00000015ff007819 */ /* 0x000fe80000011600 */
[----:B------:R-:W-:Y:S11]  /*77d0*/  LOP3.LUT P0, RZ, R0, 0x3, R52, 0x48, !PT ;  /* 0x0000000300ff7812 */ /* 0x000ff60007804834 */
[----:B------:R-:W-:Y:S02]  /*77e0*/  @!UPT UIADD3 URZ, UPT, UPT, URZ, URZ, URZ ;  /* 0x000000fffffff290 */ /* 0x000fe4000fffe0ff */
[----:B------:R-:W-:Y:S05]  /*77f0*/  @!P0 BRA `(.L_x_133) ;  /* 0x0000000000408947 */ /* 0x000fea0003800000 */
[----:B------:R-:W1:Y:S01]  /*7800*/  LDCU.64 UR8, c[0x4][0x70] ;  /* 0x01000e00ff0877ac */ /* 0x000e620008000a00 */
[----:B----4-:R-:W-:Y:S01]  /*7810*/  MOV R3, 0x0 ;  /* 0x0000000000037802 */ /* 0x010fe20000000f00 */
[----:B------:R-:W-:Y:S02]  /*7820*/  HFMA2 R12, -RZ, RZ, 0, 5.9604644775390625e-08 ;  /* 0x00000001ff0c7431 */ /* 0x000fe400000001ff */
[----:B------:R-:W-:Y:S02]  /*7830*/  IMAD.MOV.U32 R8, RZ, RZ, 0x192 ;  /* 0x00000192ff087424 */ /* 0x000fe400078e00ff */
[----:B------:R-:W-:Y:S01]  /*7840*/  IMAD.MOV.U32 R13, RZ, RZ, RZ ;  /* 0x000000ffff0d7224 */ /* 0x000fe200078e00ff */
[----:B------:R-:W3:Y:S01]  /*7850*/  LDCU.64 UR6, c[0x4][0x78] ;  /* 0x01000f00ff0677ac */ /* 0x000ee20008000a00 */
[----:B------:R-:W4:Y:S01]  /*7860*/  LDC.64 R2, c[0x4][R3] ;  /* 0x0100000003027b82 */ /* 0x000f220000000a00 */
[----:B------:R-:W5:Y:S01]  /*7870*/  LDCU.64 UR4, c[0x4][0x10] ;  /* 0x01000200ff0477ac */ /* 0x000f620008000a00 */
[----:B-1----:R-:W-:Y:S01]  /*7880*/  MOV R5, UR9 ;  /* 0x0000000900057c02 */ /* 0x002fe20008000f00 */
[----:B------:R-:W-:Y:S01]  /*7890*/  IMAD.U32 R4, RZ, RZ, UR8 ;  /* 0x00000008ff047e24 */ /* 0x000fe2000f8e00ff */
[----:B---3--:R-:W-:Y:S01]  /*78a0*/  MOV R7, UR7 ;  /* 0x0000000700077c02 */ /* 0x008fe20008000f00 */
[----:B------:R-:W-:Y:S01]  /*78b0*/  IMAD.U32 R6, RZ, RZ, UR6 ;  /* 0x00000006ff067e24 */ /* 0x000fe2000f8e00ff */
[----:B-----5:R-:W-:Y:S01]  /*78c0*/  MOV R11, UR5 ;  /* 0x00000005000b7c02 */ /* 0x020fe20008000f00 */
[----:B------:R-:W-:Y:S02]  /*78d0*/  IMAD.U32 R10, RZ, RZ, UR4 ;  /* 0x00000004ff0a7e24 */ /* 0x000fe4000f8e00ff */
[----:B------:R-:W-:Y:S07]  /*78e0*/  LEPC R20, `(.L_x_133) ;  /* 0x000000001014794e */ /* 0x000fee0000000000 */
[----:B--2-4-:R-:W-:Y:S05]  /*78f0*/  CALL.ABS.NOINC R2 ;  /* 0x0000000002007343 */ /* 0x014fea0003c00000 */
.L_x_133:
[----:B------:R-:W-:Y:S05]  /*7900*/  WARPSYNC.ALL ;  /* 0x0000000000007948 */ /* 0x000fea0003800000 */
[----:B------:R-:W-:Y:S01]  /*7910*/  R2UR UR4, R25 ;  /* 0x00000000190472ca */ /* 0x000fe200000e0000 */
[----:B------:R-:W-:Y:S01]  /*7920*/  BSSY.RECONVERGENT B0, `(.L_x_134) ;  /* 0x0000046000007945 */ /* 0x000fe20003800200 */
[----:B------:R-:W-:Y:S02]  /*7930*/  ISETP.NE.AND P6, PT, R69, RZ, PT ;  /* 0x000000ff4500720c */ /* 0x000fe40003fc5270 */
[----:B------:R-:W-:Y:S02]  /*7940*/  ISETP.NE.AND P0, PT, R66, RZ, PT ;  /* 0x000000ff4200720c */ /* 0x000fe40003f05270 */
[----:B------:R-:W-:Y:S07]  /*7950*/  MOV R20, UR46 ;  /* 0x0000002e00147c02 */ /* 0x000fee0008000f00 */
[----:B----4-:R-:W1:Y:S02]  /*7960*/  LDTM.x16 R4, tmem[UR4+0x10] ;  /* 0x00001004000479ee */ /* 0x010e640008240000 */
[----:B------:R-:W-:Y:S01]  /*7970*/  @P6 LEA R20, R20, UR43, 0x3 ;  /* 0x0000002b14146c11 */ /* 0x000fe2000f8e18ff */
[C---:B-1----:R-:W-:Y:S01]  /*7980*/  FMUL R0, R24.reuse, R4 ;  /* 0x0000000418007220 */ /* 0x042fe20000400000 */
        /* <DEDUP_REMOVED lines=33> */
[----:B------:R-:W-:Y:S01]  /*7ba0*/  FFMA R15, R27, R47, R19 ;  /* 0x0000002f1b0f7223 */ /* 0x000fe20000000013 */
[----:B------:R-:W-:Y:S02]  /*7bb0*/  MOV R16, UR47 ;  /* 0x0000002f00107c02 */ /* 0x000fe40008000f00 */
[----:B------:R-:W-:Y:S02]  /*7bc0*/  @P6 IADD3 R17, PT, PT, R20, 0xe0, RZ ;  /* 0x000000e014116810 */ /* 0x000fe40007ffe0ff */
[----:B------:R1:W-:Y:S01]  /*7bd0*/  STS.128 [R58+0x2030], R12 ;  /* 0x0020300c3a007388 */ /* 0x0003e20000000c00 */
[----:B------:R-:W-:Y:S02]  /*7be0*/  LEA R0, R71, UR43, 0x3 ;  /* 0x0000002b47007c11 */ /* 0x000fe4000f8e18ff */
[----:B------:R-:W-:Y:S01]  /*7bf0*/  @P6 PRMT R16, R16, 0x654, R17 ;  /* 0x0000065410106816 */ /* 0x000fe20000000011 */
[----:B------:R-:W-:Y:S01]  /*7c00*/  @!PT LDS RZ, [RZ] ;  /* 0x00000000fffff984 */ /* 0x000fe20000000800 */
[----:B------:R-:W-:Y:S01]  /*7c10*/  @!PT LDS RZ, [RZ] ;  /* 0x00000000fffff984 */ /* 0x000fe20000000800 */
[----:B------:R-:W-:Y:S01]  /*7c20*/  @!PT LDS RZ, [RZ] ;  /* 0x00000000fffff984 */ /* 0x000fe20000000800 */
[----:B------:R-:W-:Y:S01]  /*7c30*/  @!PT LDS RZ, [RZ] ;  /* 0x00000000fffff984 */ /* 0x000fe20000000800 */
[----:B------:R3:W-:Y:S06]  /*7c40*/  MEMBAR.ALL.CTA ;  /* 0x0000000000007992 */ /* 0x0007ec0000008000 */
[----:B---3--:R-:W3:Y:S01]  /*7c50*/  FENCE.VIEW.ASYNC.S ;  /* 0x00000000000073c6 */ /* 0x008ee20000000000 */
[----:B------:R-:W-:Y:S01]  /*7c60*/  @P6 SHF.L.U32 R2, R61, 0x1f, RZ ;  /* 0x0000001f3d026819 */ /* 0x000fe200000006ff */
[----:B---3--:R-:W-:Y:S06]  /*7c70*/  BAR.SYNC.DEFER_BLOCKING 0x1, 0x80 ;  /* 0x0042000000007b1d */ /* 0x008fec0000010000 */
[----:B------:R-:W-:Y:S05]  /*7c80*/  @P0 BRA `(.L_x_135) ;  /* 0x00000000003c0947 */ /* 0x000fea0003800000 */
[----:B------:R-:W3:Y:S01]  /*7c90*/  LDCU.64 UR6, c[0x0][0x348] ;  /* 0x00006900ff0677ac */ /* 0x000ee20008000a00 */
[----:B------:R-:W-:Y:S02]  /*7ca0*/  UIADD3 UR13, UPT, UPT, UR49, 0x10, URZ ;  /* 0x00000010310d7890 */ /* 0x000fe4000fffe0ff */
[----:B------:R-:W-:Y:S01]  /*7cb0*/  UIADD3 UR12, UPT, UPT, UR43, 0x2200, URZ ;  /* 0x000022002b0c7890 */ /* 0x000fe2000fffe0ff */
[----:B------:R-:W-:Y:S01]  /*7cc0*/  UMOV UR14, UR50 ;  /* 0x00000032000e7c82 */ /* 0x000fe20008000000 */
[----:B------:R-:W-:Y:S01]  /*7cd0*/  UMOV UR15, UR36 ;  /* 0x00000024000f7c82 */ /* 0x000fe20008000000 */
[----:B------:R-:W-:Y:S02]  /*7ce0*/  UIADD3 UR9, UPT, UPT, UR49, 0x50, URZ ;  /* 0x0000005031097890 */ /* 0x000fe4000fffe0ff */
[----:B------:R-:W-:Y:S01]  /*7cf0*/  UIADD3 UR8, UPT, UPT, UR43, 0x3200, URZ ;  /* 0x000032002b087890 */ /* 0x000fe2000fffe0ff */
[----:B------:R-:W-:Y:S01]  /*7d00*/  UMOV UR10, UR50 ;  /* 0x00000032000a7c82 */ /* 0x000fe20008000000 */
[----:B------:R-:W-:Y:S01]  /*7d10*/  UMOV UR11, UR36 ;  /* 0x00000024000b7c82 */ /* 0x000fe20008000000 */
[----:B---3--:R-:W-:Y:S04]  /*7d20*/  UIADD3 UR4, UP0, UPT, UR6, 0x680, URZ ;  /* 0x0000068006047890 */ /* 0x008fe8000ff1e0ff */
[----:B------:R-:W-:Y:S09]  /*7d30*/  UIADD3.X UR5, UPT, UPT, URZ, UR7, URZ, UP0, !UPT ;  /* 0x00000007ff057290 */ /* 0x000ff200087fe4ff */
[----:B------:R3:W-:Y:S01]  /*7d40*/  UTMASTG.3D [UR12], [UR4] ;  /* 0x0000000c040073b5 */ /* 0x0007e20008010000 */
[----:B------:R3:W-:Y:S01]  /*7d50*/  UTMASTG.3D [UR8], [UR4] ;  /* 0x00000008040073b5 */ /* 0x0007e20008010000 */
[----:B------:R0:W-:Y:S01]  /*7d60*/  UTMACMDFLUSH ;  /* 0x00000000000079b7 */ /* 0x0001e20000000000 */
[----:B---3--:R-:W-:Y:S04]  /*7d70*/  DEPBAR.LE SB0, 0x1 ;  /* 0x000080400000791a */ /* 0x008fe80000000000 */
.L_x_135:
[----:B------:R-:W-:Y:S05]  /*7d80*/  BSYNC.RECONVERGENT B0 ;  /* 0x0000000000007941 */ /* 0x000fea0003800200 */
.L_x_134:
[----:B------:R-:W-:Y:S01]  /*7d90*/  BAR.SYNC.DEFER_BLOCKING 0x1, 0x80 ;  /* 0x0042000000007b1d */ /* 0x000fe20000010000 */
[----:B------:R-:W-:Y:S04]  /*7da0*/  UIADD3 UR4, UPT, UPT, UR46, 0x1, URZ ;  /* 0x000000012e047890 */ /* 0x000fe8000fffe0ff */
[----:B------:R-:W-:Y:S04]  /*7db0*/  UISETP.NE.AND UP0, UPT, UR4, 0x4, UPT ;  /* 0x000000040400788c */ /* 0x000fe8000bf05270 */
[----:B------:R-:W-:Y:S01]  /*7dc0*/  USEL UR44, UR4, URZ, UP0 ;  /* 0x000000ff042c7287 */ /* 0x000fe20008000000 */
[----:B------:R3:W-:Y:S01]  /*7dd0*/  @P6 SYNCS.ARRIVE.TRANS64.RED.A1T0 RZ, [R16+URZ], RZ ;  /* 0x000000ff10ff69a7 */ /* 0x0007e200081004ff */
[----:B------:R-:W-:Y:S01]  /*7de0*/  BSSY B1, `(.L_x_136) ;  /* 0x0000017000017945 */ /* 0x000fe20003800000 */
[----:B------:R-:W4:Y:S02]  /*7df0*/  @P6 SYNCS.PHASECHK.TRANS64.TRYWAIT P0, [R0+URZ+0xc0], R2 ;  /* 0x0000c002000065a7 */ /* 0x000f2400080011ff */
[----:B----4-:R-:W-:Y:S01]  /*7e00*/  @P6 SEL R72, RZ, 0x1, !P0 ;  /* 0x00000001ff486807 */ /* 0x010fe20004000000 */
[----:B---3--:R-:W-:Y:S06]  /*7e10*/  @!P6 BRA `(.L_x_137) ;  /* 0x00000000004ce947 */ /* 0x008fec0003800000 */
        /* <DEDUP_REMOVED lines=9> */
[----:B------:R-:W-:Y:S04]  /*7eb0*/  SHF.L.U32 R6, R61, 0x1f, RZ ;  /* 0x0000001f3d067819 */ /* 0x000fe800000006ff */
[----:B------:R-:W1:Y:S02]  /*7ec0*/  SYNCS.PHASECHK.TRANS64.TRYWAIT P0, [R0+URZ+0xc0], R6 ;  /* 0x0000c006000075a7 */ /* 0x000e6400080011ff */
[----:B-1----:R-:W-:Y:S05]  /*7ed0*/  @!P0 BRA `(.L_x_140) ;  /* 0x00000020002c8947 */ /* 0x002fea0003800000 */
.L_x_139:
[----:B------:R-:W-:Y:S05]  /*7ee0*/  BSYNC B0 ;  /* 0x0000000000007941 */ /* 0x000fea0003800000 */
.L_x_138:
[----:B------:R-:W-:Y:S02]  /*7ef0*/  ISETP.NE.AND P0, PT, R73, RZ, PT ;  /* 0x000000ff4900720c */ /* 0x000fe40003f05270 */
[----:B------:R-:W-:Y:S11]  /*7f00*/  IADD3 R71, PT, PT, R71, 0x1, RZ ;  /* 0x0000000147477810 */ /* 0x000ff60007ffe0ff */
[----:B------:R3:W4:Y:S04]  /*7f10*/  @P0 LDS.128 R32, [R5] ;  /* 0x0000000005200984 */ /* 0x0007280000000c00 */
[----:B------:R3:W1:Y:S04]  /*7f20*/  @P0 LDS.128 R36, [R4+0x10] ;  /* 0x0000100004240984 */ /* 0x0006680000000c00 */
[----:B------:R3:W1:Y:S04]  /*7f30*/  @P0 LDS.128 R40, [R3+0x20] ;  /* 0x0000200003280984 */ /* 0x0006680000000c00 */
[----:B------:R3:W1:Y:S02]  /*7f40*/  @P0 LDS.128 R44, [R2+0x30] ;  /* 0x00003000022c0984 */ /* 0x0006640000000c00 */
.L_x_137:
[----:B------:R-:W-:Y:S05]  /*7f50*/  BSYNC B1 ;  /* 0x0000000000017941 */ /* 0x000fea0003800000 */
.L_x_136:
[----:B-1----:R-:W-:Y:S05]  /*7f60*/  VIADD R0, R25, 0x20 ;  /* 0x0000002019007836 */ /* 0x002fea0000000000 */
[----:B------:R-:W-:Y:S04]  /*7f70*/  SHF.R.U32.HI R0, RZ, 0x15, R0 ;  /* 0x00000015ff007819 */ /* 0x000fe80000011600 */
[----:B------:R-:W-:Y:S11]  /*7f80*/  LOP3.LUT P0, RZ, R0, 0x3, R52, 0x48, !PT ;  /* 0x0000000300ff7812 */ /* 0x000ff60007804834 */
[----:B------:R-:W-:Y:S02]  /*7f90*/  @!UPT UIADD3 URZ, UPT, UPT, URZ, URZ, URZ ;  /* 0x000000fffffff290 */ /* 0x000fe4000fffe0ff */
[----:B------:R-:W-:Y:S05]  /*7fa0*/  @!P0 BRA `(.L_x_141) ;  /* 0x0000000000408947 */ /* 0x000fea0003800000 */
[----:B------:R-:W1:Y:S01]  /*7fb0*/  LDCU.64 UR8, c[0x4][0x70] ;  /* 0x01000e00ff0877ac */ /* 0x000e620008000a00 */
[----:B---3--:R-:W-:Y:S01]  /*7fc0*/  MOV R3, 0x0 ;  /* 0x0000000000037802 */ /* 0x008fe20000000f00 */
[----:B------:R-:W-:Y:S02]  /*7fd0*/  HFMA2 R12, -RZ, RZ, 0, 5.9604644775390625e-08 ;  /* 0x00000001ff0c7431 */ /* 0x000fe400000001ff */
[----:B------:R-:W-:Y:S02]  /*7fe0*/  IMAD.MOV.U32 R8, RZ, RZ, 0x192 ;  /* 0x00000192ff087424 */ /* 0x000fe400078e00ff */
[----:B------:R-:W-:Y:S01]  /*7ff0*/  IMAD.MOV.U32 R13, RZ, RZ, RZ ;  /* 0x000000ffff0d7224 */ /* 0x000fe200078e00ff */
[----:B------:R-:W3:Y:S01]  /*8000*/  LDCU.64 UR6, c[0x4][0x78] ;  /* 0x01000f00ff0677ac */ /* 0x000ee20008000a00 */
[----:B------:R-:W2:Y:S01]  /*8010*/  LDC.64 R2, c[0x4][R3] ;  /* 0x0100000003027b82 */ /* 0x000ea20000000a00 */
        /* <DEDUP_REMOVED lines=9> */
.L_x_141:
[----:B------:R-:W-:Y:S05]  /*80b0*/  WARPSYNC.ALL ;  /* 0x0000000000007948 */ /* 0x000fea0003800000 */
[----:B------:R-:W-:Y:S01]  /*80c0*/  R2UR UR4, R25 ;  /* 0x00000000190472ca */ /* 0x000fe200000e0000 */
[----:B------:R-:W-:Y:S01]  /*80d0*/  BSSY.RECONVERGENT B0, `(.L_x_142) ;  /* 0x0000046000007945 */ /* 0x000fe20003800200 */
[----:B------:R-:W-:Y:S02]  /*80e0*/  ISETP.NE.AND P6, PT, R69, RZ, PT ;  /* 0x000000ff4500720c */ /* 0x000fe40003fc5270 */
[----:B------:R-:W-:Y:S02]  /*80f0*/  ISETP.NE.AND P0, PT, R66, RZ, PT ;  /* 0x000000ff4200720c */ /* 0x000fe40003f05270 */
[----:B------:R-:W-:Y:S07]  /*8100*/  MOV R20, UR44 ;  /* 0x0000002c00147c02 */ /* 0x000fee0008000f00 */
[----:B---3--:R-:W1:Y:S02]  /*8110*/  LDTM.x16 R4, tmem[UR4+0x20] ;  /* 0x00002004000479ee */ /* 0x008e640008240000 */
[----:B------:R-:W-:Y:S01]  /*8120*/  @P6 LEA R20, R20, UR43, 0x3 ;  /* 0x0000002b14146c11 */ /* 0x000fe2000f8e18ff */
[C---:B-1----:R-:W-:Y:S01]  /*8130*/  FMUL R0, R24.reuse, R4 ;  /* 0x0000000418007220 */ /* 0x042fe20000400000 */
[C---:B------:R-:W-:Y:S01]  /*8140*/  FMUL R2, R24.reuse, R5 ;  /* 0x0000000518027220 */ /* 0x040fe20000400000 */
[C---:B------:R-:W-:Y:S01]  /*8150*/  FMUL R3, R24.reuse, R6 ;  /* 0x0000000618037220 */ /* 0x040fe20000400000 */
[C---:B------:R-:W-:Y:S01]  /*8160*/  FMUL R7, R24.reuse, R7 ;  /* 0x0000000718077220 */ /* 0x040fe20000400000 */
[C---:B----4-:R-:W-:Y:S01]  /*8170*/  FFMA R28, R27.reuse, R32, R0 ;  /* 0x000000201b1c7223 */ /* 0x050fe20000000000 */
        /* <DEDUP_REMOVED lines=59> */
.L_x_143:
[----:B------:R-:W-:Y:S05]  /*8530*/  BSYNC.RECONVERGENT B0 ;  /* 0x0000000000007941 */ /* 0x000fea0003800200 */
.L_x_142:
        /* <DEDUP_REMOVED lines=21> */
.L_x_147:
[----:B------:R-:W-:Y:S05]  /*8690*/  BSYNC B0 ;  /* 0x0000000000007941 */ /* 0x000fea0003800000 */
.L_x_146:
[----:B------:R-:W-:Y:S11]  /*86a0*/  ISETP.NE.AND P0, PT, R73, RZ, PT ;  /* 0x000000ff4900720c */ /* 0x000ff60003f05270 */
[----:B------:R-:W-:Y:S02]  /*86b0*/  @!UPT UIADD3 URZ, UPT, UPT, URZ, URZ, URZ ;  /* 0x000000fffffff290 */ /* 0x000fe4000fffe0ff */
[----:B------:R3:W4:Y:S04]  /*86c0*/  @P0 LDS.128 R32, [R4] ;  /* 0x0000000004200984 */ /* 0x0007280000000c00 */
[----:B------:R3:W1:Y:S04]  /*86d0*/  @P0 LDS.128 R36, [R3+0x10] ;  /* 0x0000100003240984 */ /* 0x0006680000000c00 */
[----:B------:R3:W1:Y:S04]  /*86e0*/  @P0 LDS.128 R40, [R2+0x20] ;  /* 0x0000200002280984 */ /* 0x0006680000000c00 */
[----:B------:R3:W1:Y:S02]  /*86f0*/  @P0 LDS.128 R44, [R71+0x30] ;  /* 0x00003000472c0984 */ /* 0x0006640000000c00 */
.L_x_145:
[----:B------:R-:W-:Y:S05]  /*8700*/  BSYNC B1 ;  /* 0x0000000000017941 */ /* 0x000fea0003800000 */
.L_x_144:
        /* <DEDUP_REMOVED lines=21> */
.L_x_149:
[----:B------:R-:W-:Y:S01]  /*8860*/  ISETP.NE.AND P0, PT, R66, RZ, PT ;  /* 0x000000ff4200720c */ /* 0x000fe20003f05270 */
[----:B------:R-:W-:Y:S05]  /*8870*/  WARPSYNC.ALL ;  /* 0x0000000000007948 */ /* 0x000fea0003800000 */
[----:B------:R-:W-:Y:S01]  /*8880*/  R2UR UR4, R25 ;  /* 0x00000000190472ca */ /* 0x000fe200000e0000 */
[----:B------:R-:W-:Y:S01]  /*8890*/  BSSY.RECONVERGENT B0, `(.L_x_150) ;  /* 0x0000041000007945 */ /* 0x000fe20003800200 */
[----:B------:R-:W-:Y:S04]  /*88a0*/  IADD3 R70, PT, PT, R70, 0x150, RZ ;  /* 0x0000015046467810 */ /* 0x000fe80007ffe0ff */
[----:B------:R-:W-:Y:S07]  /*88b0*/  LOP3.LUT R70, R70, 0xfefffff8, RZ, 0xc0, !PT ;  /* 0xfefffff846467812 */ /* 0x000fee00078ec0ff */
[----:B---3--:R-:W1:Y:S01]  /*88c0*/  LDTM.x16 R4, tmem[UR4+0x30] ;  /* 0x00003004000479ee */ /* 0x008e620008240000 */
[----:B------:R-:W-:Y:S01]  /*88d0*/  NOP ;  /* 0x0000000000007918 */ /* 0x000fe20000000000 */
[----:B-1----:R1:W-:Y:S01]  /*88e0*/  SYNCS.ARRIVE.TRANS64.RED.A1T0 RZ, [R70+URZ], RZ ;  /* 0x000000ff46ff79a7 */ /* 0x0023e200081004ff */
[C---:B------:R-:W-:Y:S01]  /*88f0*/  FMUL R0, R24.reuse, R4 ;  /* 0x0000000418007220 */ /* 0x040fe20000400000 */
        /* <DEDUP_REMOVED lines=58> */
.L_x_151:
[----:B------:R-:W-:Y:S05]  /*8ca0*/  BSYNC.RECONVERGENT B0 ;  /* 0x0000000000007941 */ /* 0x000fea0003800200 */
.L_x_150:
[----:B------:R-:W-:Y:S01]  /*8cb0*/  BAR.SYNC.DEFER_BLOCKING 0x1, 0x80 ;  /* 0x0042000000007b1d */ /* 0x000fe20000010000 */
[----:B------:R-:W-:Y:S01]  /*8cc0*/  UISETP.NE.AND UP0, UPT, UR52, -0x4, UPT ;  /* 0xfffffffc3400788c */ /* 0x000fe2000bf05270 */
[----:B------:R-:W-:Y:S08]  /*8cd0*/  IADD3 R22, PT, PT, R22, 0x1, RZ ;  /* 0x0000000116167810 */ /* 0x000ff00007ffe0ff */
[----:B------:R-:W-:Y:S05]  /*8ce0*/  BRA.U !UP0, `(.L_x_152) ;  /* 0x0000000108287547 */ /* 0x000fea000b800000 */
[----:B------:R-:W-:Y:S01]  /*8cf0*/  ISETP.NE.AND P0, PT, R69, RZ, PT ;  /* 0x000000ff4500720c */ /* 0x000fe20003f05270 */
[----:B------:R-:W-:Y:S01]  /*8d00*/  IMAD.U32 R2, RZ, RZ, UR46 ;  /* 0x0000002eff027e24 */ /* 0x000fe2000f8e00ff */
[----:B------:R-:W-:Y:S01]  /*8d10*/  UIADD3 UR4, UPT, UPT, UR46, 0x1, URZ ;  /* 0x000000012e047890 */ /* 0x000fe2000fffe0ff */
[----:B------:R-:W-:Y:S03]  /*8d20*/  IMAD.U32 R0, RZ, RZ, UR47 ;  /* 0x0000002fff007e24 */ /* 0x000fe6000f8e00ff */
[----:B------:R-:W-:Y:S04]  /*8d30*/  UISETP.NE.AND UP0, UPT, UR4, 0x4, UPT ;  /* 0x000000040400788c */ /* 0x000fe8000bf05270 */
[----:B------:R-:W-:Y:S03]  /*8d40*/  USEL UR46, UR4, URZ, UP0 ;  /* 0x000000ff042e7287 */ /* 0x000fe60008000000 */
[----:B------:R-:W-:Y:S05]  /*8d50*/  @P0 LEA R2, R2, UR43, 0x3 ;  /* 0x0000002b02020c11 */ /* 0x000fea000f8e18ff */
[----:B------:R-:W-:Y:S05]  /*8d60*/  @P0 VIADD R2, R2, 0xe0 ;  /* 0x000000e002020836 */ /* 0x000fea0000000000 */
[----:B------:R-:W-:Y:S04]  /*8d70*/  @P0 PRMT R0, R0, 0x654, R2 ;  /* 0x0000065400000816 */ /* 0x000fe80000000002 */
[----:B------:R3:W-:Y:S03]  /*8d80*/  @P0 SYNCS.ARRIVE.TRANS64.RED.A1T0 RZ, [R0+URZ], RZ ;  /* 0x000000ff00ff09a7 */ /* 0x0007e600081004ff */
.L_x_152:
[----:B------:R-:W-:Y:S01]  /*8d90*/  R2UR UR4, R53 ;  /* 0x00000000350472ca */ /* 0x000fe200000e0000 */
[----:B------:R-:W-:Y:S01]  /*8da0*/  UISETP.NE.AND UP0, UPT, UR62, URZ, UPT ;  /* 0x000000ff3e00728c */ /* 0x000fe2000bf05270 */
[----:B------:R-:W-:Y:S01]  /*8db0*/  ISETP.NE.AND P0, PT, R57, 0x2, PT ;  /* 0x000000023900780c */ /* 0x000fe20003f05270 */
[----:B------:R-:W-:Y:S01]  /*8dc0*/  UIADD3 UR31, UPT, UPT, UR38, UR63, URZ ;  /* 0x0000003f261f7290 */ /* 0x000fe2000fffe0ff */
[----:B------:R-:W-:Y:S01]  /*8dd0*/  ISETP.NE.AND P1, PT, R22, 0x4, PT ;  /* 0x000000041600780c */ /* 0x000fe20003f25270 */
[----:B------:R-:W-:Y:S01]  /*8de0*/  UIADD3 UR52, UPT, UPT, UR52, 0x4, URZ ;  /* 0x0000000434347890 */ /* 0x000fe2000fffe0ff */
[----:B------:R-:W-:Y:S01]  /*8df0*/  SEL R2, RZ, 0x1, P0 ;  /* 0x00000001ff027807 */ /* 0x000fe20000000000 */
[----:B------:R-:W-:Y:S01]  /*8e00*/  UMOV UR36, UR61 ;  /* 0x0000003d00247c82 */ /* 0x000fe20008000000 */
[----:B---3--:R-:W-:Y:S02]  /*8e10*/  SEL R0, RZ, 0x1, P1 ;  /* 0x00000001ff007807 */ /* 0x008fe40000800000 */
[----:B------:R-:W-:Y:S02]  /*8e20*/  LOP3.LUT R59, R59, R2, RZ, 0x3c, !PT ;  /* 0x000000023b3b7212 */ /* 0x000fe400078e3cff */
[----:B------:R-:W-:Y:S01]  /*8e30*/  LOP3.LUT R60, R60, R0, RZ, 0x3c, !PT ;  /* 0x000000003c3c7212 */ /* 0x000fe200078e3cff */
[----:B------:R-:W-:Y:S01]  /*8e40*/  UIADD3 UR30, UPT, UPT, UR37, UR4, URZ ;  /* 0x00000004251e7290 */ /* 0x000fe2000fffe0ff */
[----:B------:R-:W-:Y:S02]  /*8e50*/  SEL R57, R57, RZ, P0 ;  /* 0x000000ff39397207 */ /* 0x000fe40000000000 */
[----:B------:R-:W-:Y:S01]  /*8e60*/  SEL R22, R22, RZ, P1 ;  /* 0x000000ff16167207 */ /* 0x000fe20000800000 */
[----:B------:R-:W-:Y:S08]  /*8e70*/  BRA.U UP0, `(.L_x_153) ;  /* 0xffffffd100907547 */ /* 0x000ff0000b83ffff */
[----:B------:R-:W-:-:S13]  /*8e80*/  R2UR UR4, R54 ;  /* 0x00000000360472ca */ /* 0x000fda00000e0000 */
[----:B------:R-:W-:-:S09]  /*8e90*/  UISETP.NE.AND UP0, UPT, UR4, URZ, UPT ;  /* 0x000000ff0400728c */ /* 0x000fd2000bf05270 */
[----:B------:R-:W-:Y:S05]  /*8ea0*/  BRA.U !UP0, `(.L_x_154) ;  /* 0x0000000108487547 */ /* 0x000fea000b800000 */
[----:B------:R-:W3:Y:S02]  /*8eb0*/  LDCU.64 UR4, c[0x0][0x890] ;  /* 0x00011200ff0477ac */ /* 0x000ee40008000a00 */
[----:B---3--:R-:W-:-:S04]  /*8ec0*/  UISETP.NE.U32.AND UP0, UPT, UR4, URZ, UPT ;  /* 0x000000ff0400728c */ /* 0x008fc8000bf05070 */
[----:B------:R-:W-:-:S09]  /*8ed0*/  UISETP.NE.AND.EX UP0, UPT, UR5, URZ, UPT, UP0 ;  /* 0x000000ff0500728c */ /* 0x000fd2000bf05300 */
[----:B------:R-:W-:Y:S05]  /*8ee0*/  BRA.U UP0, `(.L_x_155) ;  /* 0x00000001000c7547 */ /* 0x000fea000b800000 */
[----:B------:R-:W-:-:S13]  /*8ef0*/  FSETP.NEU.AND P0, PT, R27, RZ, PT ;  /* 0x000000ff1b00720b */ /* 0x000fda0003f0d000 */
[----:B------:R-:W-:Y:S05]  /*8f00*/  @!P0 EXIT ;  /* 0x000000000000894d */ /* 0x000fea0003800000 */
[----:B------:R-:W-:Y:S05]  /*8f10*/  BRA `(.L_x_154) ;  /* 0x00000000002c7947 */ /* 0x000fea0003800000 */
.L_x_155:
[----:B------:R-:W-:Y:S01]  /*8f20*/  ISETP.NE.AND P0, PT, R56, RZ, PT ;  /* 0x000000ff3800720c */ /* 0x000fe20003f05270 */
[----:B------:R-:W-:-:S12]  /*8f30*/  BSSY.RECONVERGENT B0, `(.L_x_154) ;  /* 0x0000009000007945 */ /* 0x000fd80003800200 */
[----:B------:R-:W-:Y:S05]  /*8f40*/  @P0 BRA `(.L_x_156) ;  /* 0x0000000000140947 */ /* 0x000fea0003800000 */
[----:B------:R-:W3:Y:S02]  /*8f50*/  LDCU.64 UR4, c[0x0][0x888] ;  /* 0x00011100ff0477ac */ /* 0x000ee40008000a00 */
[----:B---3--:R-:W-:-:S04]  /*8f60*/  ISETP.NE.U32.AND P0, PT, RZ, UR4, PT ;  /* 0x00000004ff007c0c */ /* 0x008fc8000bf05070 */
[----:B------:R-:W-:-:S13]  /*8f70*/  ISETP.NE.AND.EX P0, PT, RZ, UR5, PT, P0 ;  /* 0x00000005ff007c0c */ /* 0x000fda000bf05300 */
[----:B------:R-:W-:Y:S05]  /*8f80*/  @!P0 EXIT ;  /* 0x000000000000894d */ /* 0x000fea0003800000 */
[----:B------:R-:W-:Y:S05]  /*8f90*/  BRA `(.L_x_157) ;  /* 0x0000000000087947 */ /* 0x000fea0003800000 */
.L_x_156:
[----:B------:R-:W-:-:S13]  /*8fa0*/  FSETP.NEU.AND P0, PT, R27, RZ, PT ;  /* 0x000000ff1b00720b */ /* 0x000fda0003f0d000 */
[----:B------:R-:W-:Y:S05]  /*8fb0*/  @!P0 EXIT ;  /* 0x000000000000894d */ /* 0x000fea0003800000 */
.L_x_157:
[----:B------:R-:W-:Y:S05]  /*8fc0*/  BSYNC.RECONVERGENT B0 ;  /* 0x0000000000007941 */ /* 0x000fea0003800200 */
.L_x_154:
[----:B------:R-:W-:Y:S01]  /*8fd0*/  ULEA UR4, UR46, UR43, 0x3 ;  /* 0x0000002b2e047291 */ /* 0x000fe2000f8e18ff */
[----:B------:R-:W-:-:S04]  /*8fe0*/  DEPBAR.LE SB0, 0x0 ;  /* 0x000080000000791a */ /* 0x000fc80000000000 */
[----:B------:R-:W-:-:S04]  /*8ff0*/  UIADD3 UR4, UPT, UPT, UR4, 0xe0, URZ ;  /* 0x000000e004047890 */ /* 0x000fc8000fffe0ff */
[----:B------:R-:W-:-:S09]  /*9000*/  UPRMT UR4, UR47, 0x654, UR4 ;  /* 0x000006542f047896 */ /* 0x000fd20008000004 */
[----:B------:R-:W-:Y:S01]  /*9010*/  SYNCS.ARRIVE.TRANS64.RED.A1T0 RZ, [UR4], RZ ;  /* 0x000000ffffff79a7 */ /* 0x000fe20008100404 */
[----:B------:R-:W-:Y:S05]  /*9020*/  EXIT ;  /* 0x000000000000794d */ /* 0x000fea0003800000 */
.L_x_25:
[----:B--2---:R2:W3:Y:S02]  /*9030*/  SYNCS.PHASECHK.TRANS64.TRYWAIT P0, [R0+URZ+0x180], R2 ;  /* 0x00018002000075a7 */ /* 0x0044e400080011ff */
[----:B---3--:R-:W-:Y:S05]  /*9040*/  @!P0 NANOSLEEP.SYNCS 0x989680 ;  /* 0x009896800000895d */ /* 0x008fea0003900000 */
[----:B------:R-:W3:Y:S02]  /*9050*/  @!P0 SYNCS.PHASECHK.TRANS64 P0, [R0+URZ+0x180], R2 ;  /* 0x00018002000085a7 */ /* 0x000ee400080010ff */
[----:B---3--:R-:W-:Y:S05]  /*9060*/  @!P0 BRA `(.L_x_25) ;  /* 0xfffffffc00f08947 */ /* 0x008fea000383ffff */
[----:B------:R-:W-:Y:S05]  /*9070*/  BRA `(.L_x_158) ;  /* 0xffffff8800d07947 */ /* 0x000fea000383ffff */
.L_x_28:
[----:B-1----:R-:W-:-:S07]  /*9080*/  MOV R0, UR33 ;  /* 0x0000002100007c02 */ /* 0x002fce0008000f00 */
.L_x_159:
[----:B-1----:R1:W2:Y:S02]  /*9090*/  SYNCS.PHASECHK.TRANS64.TRYWAIT P0, [R0+URZ+0x60], R3 ;  /* 0x00006003000075a7 */ /* 0x0022a400080011ff */
[----:B--2---:R-:W-:Y:S05]  /*90a0*/  @!P0 NANOSLEEP.SYNCS 0x989680 ;  /* 0x009896800000895d */ /* 0x004fea0003900000 */
[----:B------:R-:W2:Y:S02]  /*90b0*/  @!P0 SYNCS.PHASECHK.TRANS64 P0, [R0+URZ+0x60], R3 ;  /* 0x00006003000085a7 */ /* 0x000ea400080010ff */
[----:B--2---:R-:W-:Y:S05]  /*90c0*/  @!P0 BRA `(.L_x_159) ;  /* 0xfffffffc00f08947 */ /* 0x004fea000383ffff */
[----:B------:R-:W-:Y:S05]  /*90d0*/  BRA `(.L_x_27) ;  /* 0xffffff8c00247947 */ /* 0x000fea000383ffff */
.L_x_35:
[----:B-1----:R-:W-:-:S07]  /*90e0*/  MOV R0, UR17 ;  /* 0x0000001100007c02 */ /* 0x002fce0008000f00 */
.L_x_160:
[----:B-1----:R1:W2:Y:S02]  /*90f0*/  SYNCS.PHASECHK.TRANS64.TRYWAIT P0, [R0+URZ+0x60], R3 ;  /* 0x00006003000075a7 */ /* 0x0022a400080011ff */
[----:B--2---:R-:W-:Y:S05]  /*9100*/  @!P0 NANOSLEEP.SYNCS 0x989680 ;  /* 0x009896800000895d */ /* 0x004fea0003900000 */
[----:B------:R-:W2:Y:S02]  /*9110*/  @!P0 SYNCS.PHASECHK.TRANS64 P0, [R0+URZ+0x60], R3 ;  /* 0x00006003000085a7 */ /* 0x000ea400080010ff */
[----:B--2---:R-:W-:Y:S05]  /*9120*/  @!P0 BRA `(.L_x_160) ;  /* 0xfffffffc00f08947 */ /* 0x004fea000383ffff */
[----:B------:R-:W-:Y:S05]  /*9130*/  BRA `(.L_x_34) ;  /* 0xffffff8c00e87947 */ /* 0x000fea000383ffff */
.L_x_40:
[----:B-1----:R1:W2:Y:S02]  /*9140*/  SYNCS.PHASECHK.TRANS64.TRYWAIT P0, [R3+URZ+0x110], R0 ;  /* 0x00011000030075a7 */ /* 0x0022a400080011ff */
[----:B--2---:R-:W-:Y:S05]  /*9150*/  @!P0 NANOSLEEP.SYNCS 0x989680 ;  /* 0x009896800000895d */ /* 0x004fea0003900000 */
[----:B------:R-:W2:Y:S02]  /*9160*/  @!P0 SYNCS.PHASECHK.TRANS64 P0, [R3+URZ+0x110], R0 ;  /* 0x00011000030085a7 */ /* 0x000ea400080010ff */
[----:B--2---:R-:W-:Y:S05]  /*9170*/  @!P0 BRA `(.L_x_40) ;  /* 0xfffffffc00f08947 */ /* 0x004fea000383ffff */
[----:B------:R-:W-:Y:S05]  /*9180*/  BRA `(.L_x_161) ;  /* 0xffffff9000947947 */ /* 0x000fea000383ffff */
.L_x_44:
[----:B------:R-:W-:-:S07]  /*9190*/  MOV R0, UR4 ;  /* 0x0000000400007c02 */ /* 0x000fce0008000f00 */
.L_x_162:
[----:B-1----:R1:W2:Y:S02]  /*91a0*/  SYNCS.PHASECHK.TRANS64.TRYWAIT P0, [R0+URZ], R2 ;  /* 0x00000002000075a7 */ /* 0x0022a400080011ff */
[----:B--2---:R-:W-:Y:S05]  /*91b0*/  @!P0 NANOSLEEP.SYNCS 0x989680 ;  /* 0x009896800000895d */ /* 0x004fea0003900000 */
[----:B------:R-:W2:Y:S02]  /*91c0*/  @!P0 SYNCS.PHASECHK.TRANS64 P0, [R0+URZ], R2 ;  /* 0x00000002000085a7 */ /* 0x000ea400080010ff */
[----:B--2---:R-:W-:Y:S05]  /*91d0*/  @!P0 BRA `(.L_x_162) ;  /* 0xfffffffc00f08947 */ /* 0x004fea000383ffff */
[----:B------:R-:W-:Y:S05]  /*91e0*/  BRA `(.L_x_163) ;  /* 0xffffff98003c7947 */ /* 0x000fea000383ffff */
.L_x_45:
[----:B------:R-:W-:-:S07]  /*91f0*/  MOV R0, UR5 ;  /* 0x0000000500007c02 */ /* 0x000fce0008000f00 */
.L_x_164:
[----:B-1----:R1:W2:Y:S02]  /*9200*/  SYNCS.PHASECHK.TRANS64.TRYWAIT P0, [R0+URZ], R3 ;  /* 0x00000003000075a7 */ /* 0x0022a400080011ff */
[----:B--2---:R-:W-:Y:S05]  /*9210*/  @!P0 NANOSLEEP.SYNCS 0x989680 ;  /* 0x009896800000895d */ /* 0x004fea0003900000 */
[----:B------:R-:W2:Y:S02]  /*9220*/  @!P0 SYNCS.PHASECHK.TRANS64 P0, [R0+URZ], R3 ;  /* 0x00000003000085a7 */ /* 0x000ea400080010ff */
[----:B--2---:R-:W-:Y:S05]  /*9230*/  @!P0 BRA `(.L_x_164) ;  /* 0xfffffffc00f08947 */ /* 0x004fea000383ffff */
[----:B------:R-:W-:Y:S05]  /*9240*/  BRA `(.L_x_165) ;  /* 0xffffff9800487947 */ /* 0x000fea000383ffff */
.L_x_46:
[----:B------:R-:W-:-:S07]  /*9250*/  MOV R0, UR5 ;  /* 0x0000000500007c02 */ /* 0x000fce0008000f00 */
.L_x_166:
[----:B-1----:R1:W2:Y:S02]  /*9260*/  SYNCS.PHASECHK.TRANS64.TRYWAIT P0, [R0+URZ], R3 ;  /* 0x00000003000075a7 */ /* 0x0022a400080011ff */
[----:B--2---:R-:W-:Y:S05]  /*9270*/  @!P0 NANOSLEEP.SYNCS 0x989680 ;  /* 0x009896800000895d */ /* 0x004fea0003900000 */
[----:B------:R-:W2:Y:S02]  /*9280*/  @!P0 SYNCS.PHASECHK.TRANS64 P0, [R0+URZ], R3 ;  /* 0x00000003000085a7 */ /* 0x000ea400080010ff */
[----:B--2---:R-:W-:Y:S05]  /*9290*/  @!P0 BRA `(.L_x_166) ;  /* 0xfffffffc00f08947 */ /* 0x004fea000383ffff */
[----:B------:R-:W-:Y:S05]  /*92a0*/  BRA `(.L_x_167) ;  /* 0xffffff9800547947 */ /* 0x000fea000383ffff */
.L_x_47:
[----:B------:R-:W-:-:S07]  /*92b0*/  MOV R0, UR5 ;  /* 0x0000000500007c02 */ /* 0x000fce0008000f00 */
.L_x_168:
[----:B-1----:R1:W2:Y:S02]  /*92c0*/  SYNCS.PHASECHK.TRANS64.TRYWAIT P0, [R0+URZ], R3 ;  /* 0x00000003000075a7 */ /* 0x0022a400080011ff */
[----:B--2---:R-:W-:Y:S05]  /*92d0*/  @!P0 NANOSLEEP.SYNCS 0x989680 ;  /* 0x009896800000895d */ /* 0x004fea0003900000 */
[----:B------:R-:W2:Y:S02]  /*92e0*/  @!P0 SYNCS.PHASECHK.TRANS64 P0, [R0+URZ], R3 ;  /* 0x00000003000085a7 */ /* 0x000ea400080010ff */
[----:B--2---:R-:W-:Y:S05]  /*92f0*/  @!P0 BRA `(.L_x_168) ;  /* 0xfffffffc00f08947 */ /* 0x004fea000383ffff */
[----:B------:R-:W-:Y:S05]  /*9300*/  BRA `(.L_x_169) ;  /* 0xffffff9800607947 */ /* 0x000fea000383ffff */
.L_x_48:
[----:B------:R-:W-:-:S07]  /*9310*/  MOV R0, UR5 ;  /* 0x0000000500007c02 */ /* 0x000fce0008000f00 */
.L_x_170:
[----:B-1----:R1:W2:Y:S02]  /*9320*/  SYNCS.PHASECHK.TRANS64.TRYWAIT P0, [R0+URZ], R3 ;  /* 0x00000003000075a7 */ /* 0x0022a400080011ff */
[----:B--2---:R-:W-:Y:S05]  /*9330*/  @!P0 NANOSLEEP.SYNCS 0x989680 ;  /* 0x009896800000895d */ /* 0x004fea0003900000 */
[----:B------:R-:W2:Y:S02]  /*9340*/  @!P0 SYNCS.PHASECHK.TRANS64 P0, [R0+URZ], R3 ;  /* 0x00000003000085a7 */ /* 0x000ea400080010ff */
[----:B--2---:R-:W-:Y:S05]  /*9350*/  @!P0 BRA `(.L_x_170) ;  /* 0xfffffffc00f08947 */ /* 0x004fea000383ffff */
[----:B------:R-:W-:Y:S05]  /*9360*/  BRA `(.L_x_171) ;  /* 0xffffff98006c7947 */ /* 0x000fea000383ffff */
.L_x_49:
[----:B------:R-:W-:-:S07]  /*9370*/  MOV R0, UR5 ;  /* 0x0000000500007c02 */ /* 0x000fce0008000f00 */
.L_x_172:
[----:B-1----:R1:W2:Y:S02]  /*9380*/  SYNCS.PHASECHK.TRANS64.TRYWAIT P0, [R0+URZ], R3 ;  /* 0x00000003000075a7 */ /* 0x0022a400080011ff */
[----:B--2---:R-:W-:Y:S05]  /*9390*/  @!P0 NANOSLEEP.SYNCS 0x989680 ;  /* 0x009896800000895d */ /* 0x004fea0003900000 */
[----:B------:R-:W2:Y:S02]  /*93a0*/  @!P0 SYNCS.PHASECHK.TRANS64 P0, [R0+URZ], R3 ;  /* 0x00000003000085a7 */ /* 0x000ea400080010ff */
[----:B--2---:R-:W-:Y:S05]  /*93b0*/  @!P0 BRA `(.L_x_172) ;  /* 0xfffffffc00f08947 */ /* 0x004fea000383ffff */
[----:B------:R-:W-:Y:S05]  /*93c0*/  BRA `(.L_x_173) ;  /* 0xffffff9800787947 */ /* 0x000fea000383ffff */
.L_x_50:
[----:B------:R-:W-:-:S07]  /*93d0*/  MOV R0, UR5 ;  /* 0x0000000500007c02 */ /* 0x000fce0008000f00 */
.L_x_174:
[----:B-1----:R1:W2:Y:S02]  /*93e0*/  SYNCS.PHASECHK.TRANS64.TRYWAIT P0, [R0+URZ], R3 ;  /* 0x00000003000075a7 */ /* 0x0022a400080011ff */
[----:B--2---:R-:W-:Y:S05]  /*93f0*/  @!P0 NANOSLEEP.SYNCS 0x989680 ;  /* 0x009896800000895d */ /* 0x004fea0003900000 */
[----:B------:R-:W2:Y:S02]  /*9400*/  @!P0 SYNCS.PHASECHK.TRANS64 P0, [R0+URZ], R3 ;  /* 0x00000003000085a7 */ /* 0x000ea400080010ff */
[----:B--2---:R-:W-:Y:S05]  /*9410*/  @!P0 BRA `(.L_x_174) ;  /* 0xfffffffc00f08947 */ /* 0x004fea000383ffff */
[----:B------:R-:W-:Y:S05]  /*9420*/  BRA `(.L_x_175) ;  /* 0xffffff9800847947 */ /* 0x000fea000383ffff */
.L_x_51:
[----:B------:R-:W-:-:S07]  /*9430*/  MOV R0, UR5 ;  /* 0x0000000500007c02 */ /* 0x000fce0008000f00 */
.L_x_176:
[----:B-1----:R1:W2:Y:S02]  /*9440*/  SYNCS.PHASECHK.TRANS64.TRYWAIT P0, [R0+URZ], R3 ;  /* 0x00000003000075a7 */ /* 0x0022a400080011ff */
[----:B--2---:R-:W-:Y:S05]  /*9450*/  @!P0 NANOSLEEP.SYNCS 0x989680 ;  /* 0x009896800000895d */ /* 0x004fea0003900000 */
[----:B------:R-:W2:Y:S02]  /*9460*/  @!P0 SYNCS.PHASECHK.TRANS64 P0, [R0+URZ], R3 ;  /* 0x00000003000085a7 */ /* 0x000ea400080010ff */
[----:B--2---:R-:W-:Y:S05]  /*9470*/  @!P0 BRA `(.L_x_176) ;  /* 0xfffffffc00f08947 */ /* 0x004fea000383ffff */
[----:B------:R-:W-:Y:S05]  /*9480*/  BRA `(.L_x_177) ;  /* 0xffffff9800907947 */ /* 0x000fea000383ffff */
.L_x_52:
[----:B------:R-:W-:-:S07]  /*9490*/  MOV R0, UR5 ;  /* 0x0000000500007c02 */ /* 0x000fce0008000f00 */
.L_x_178:
[----:B-1----:R1:W2:Y:S02]  /*94a0*/  SYNCS.PHASECHK.TRANS64.TRYWAIT P0, [R0+URZ], R3 ;  /* 0x00000003000075a7 */ /* 0x0022a400080011ff */
[----:B--2---:R-:W-:Y:S05]  /*94b0*/  @!P0 NANOSLEEP.SYNCS 0x989680 ;  /* 0x009896800000895d */ /* 0x004fea0003900000 */
[----:B------:R-:W2:Y:S02]  /*94c0*/  @!P0 SYNCS.PHASECHK.TRANS64 P0, [R0+URZ], R3 ;  /* 0x00000003000085a7 */ /* 0x000ea400080010ff */
[----:B--2---:R-:W-:Y:S05]  /*94d0*/  @!P0 BRA `(.L_x_178) ;  /* 0xfffffffc00f08947 */ /* 0x004fea000383ffff */
[----:B------:R-:W-:Y:S05]  /*94e0*/  BRA `(.L_x_179) ;  /* 0xffffff98009c7947 */ /* 0x000fea000383ffff */
.L_x_53:
[----:B------:R-:W-:-:S07]  /*94f0*/  MOV R0, UR5 ;  /* 0x0000000500007c02 */ /* 0x000fce0008000f00 */
.L_x_180:
[----:B-1----:R1:W2:Y:S02]  /*9500*/  SYNCS.PHASECHK.TRANS64.TRYWAIT P0, [R0+URZ], R3 ;  /* 0x00000003000075a7 */ /* 0x0022a400080011ff */
[----:B--2---:R-:W-:Y:S05]  /*9510*/  @!P0 NANOSLEEP.SYNCS 0x989680 ;  /* 0x009896800000895d */ /* 0x004fea0003900000 */
[----:B------:R-:W2:Y:S02]  /*9520*/  @!P0 SYNCS.PHASECHK.TRANS64 P0, [R0+URZ], R3 ;  /* 0x00000003000085a7 */ /* 0x000ea400080010ff */
[----:B--2---:R-:W-:Y:S05]  /*9530*/  @!P0 BRA `(.L_x_180) ;  /* 0xfffffffc00f08947 */ /* 0x004fea000383ffff */
[----:B------:R-:W-:Y:S05]  /*9540*/  BRA `(.L_x_181) ;  /* 0xffffff9800a87947 */ /* 0x000fea000383ffff */
.L_x_54:
[----:B------:R-:W-:-:S07]  /*9550*/  MOV R0, UR5 ;  /* 0x0000000500007c02 */ /* 0x000fce0008000f00 */
.L_x_182:
[----:B-1----:R1:W2:Y:S02]  /*9560*/  SYNCS.PHASECHK.TRANS64.TRYWAIT P0, [R0+URZ], R3 ;  /* 0x00000003000075a7 */ /* 0x0022a400080011ff */
[----:B--2---:R-:W-:Y:S05]  /*9570*/  @!P0 NANOSLEEP.SYNCS 0x989680 ;  /* 0x009896800000895d */ /* 0x004fea0003900000 */
[----:B------:R-:W2:Y:S02]  /*9580*/  @!P0 SYNCS.PHASECHK.TRANS64 P0, [R0+URZ], R3 ;  /* 0x00000003000085a7 */ /* 0x000ea400080010ff */
[----:B--2---:R-:W-:Y:S05]  /*9590*/  @!P0 BRA `(.L_x_182) ;  /* 0xfffffffc00f08947 */ /* 0x004fea000383ffff */
[----:B------:R-:W-:Y:S05]  /*95a0*/  BRA `(.L_x_183) ;  /* 0xffffff9800b47947 */ /* 0x000fea000383ffff */
.L_x_57:
[----:B--2---:R2:W3:Y:S02]  /*95b0*/  SYNCS.PHASECHK.TRANS64.TRYWAIT P0, [R2+URZ+0x170], R4 ;  /* 0x00017004020075a7 */ /* 0x0044e400080011ff */
[----:B---3--:R-:W-:Y:S05]  /*95c0*/  @!P0 NANOSLEEP.SYNCS 0x989680 ;  /* 0x009896800000895d */ /* 0x008fea0003900000 */
[----:B------:R-:W3:Y:S02]  /*95d0*/  @!P0 SYNCS.PHASECHK.TRANS64 P0, [R2+URZ+0x170], R4 ;  /* 0x00017004020085a7 */ /* 0x000ee400080010ff */
[----:B---3--:R-:W-:Y:S05]  /*95e0*/  @!P0 BRA `(.L_x_57) ;  /* 0xfffffffc00f08947 */ /* 0x008fea000383ffff */
[----:B------:R-:W-:Y:S05]  /*95f0*/  BRA `(.L_x_184) ;  /* 0xffffff9c00107947 */ /* 0x000fea000383ffff */
.L_x_58:
[----:B------:R-:W-:-:S07]  /*9600*/  MOV R2, UR4 ;  /* 0x0000000400027c02 */ /* 0x000fce0008000f00 */
.L_x_185:
[----:B--2---:R2:W3:Y:S02]  /*9610*/  SYNCS.PHASECHK.TRANS64.TRYWAIT P0, [R2+URZ+0x120], R5 ;  /* 0x00012005020075a7 */ /* 0x0044e400080011ff */
[----:B---3--:R-:W-:Y:S05]  /*9620*/  @!P0 NANOSLEEP.SYNCS 0x989680 ;  /* 0x009896800000895d */ /* 0x008fea0003900000 */
[----:B------:R-:W3:Y:S02]  /*9630*/  @!P0 SYNCS.PHASECHK.TRANS64 P0, [R2+URZ+0x120], R5 ;  /* 0x00012005020085a7 */ /* 0x000ee400080010ff */
[----:B---3--:R-:W-:Y:S05]  /*9640*/  @!P0 BRA `(.L_x_185) ;  /* 0xfffffffc00f08947 */ /* 0x008fea000383ffff */
[----:B------:R-:W-:Y:S05]  /*9650*/  BRA `(.L_x_186) ;  /* 0xffffff9c00207947 */ /* 0x000fea000383ffff */
.L_x_59:
[----:B--2---:R2:W3:Y:S02]  /*9660*/  SYNCS.PHASECHK.TRANS64.TRYWAIT P1, [R2+URZ+0x110], R4 ;  /* 0x00011004020075a7 */ /* 0x0044e400080211ff */
[----:B---3--:R-:W-:Y:S05]  /*9670*/  @!P1 NANOSLEEP.SYNCS 0x989680 ;  /* 0x009896800000995d */ /* 0x008fea0003900000 */
[----:B------:R-:W3:Y:S02]  /*9680*/  @!P1 SYNCS.PHASECHK.TRANS64 P1, [R2+URZ+0x110], R4 ;  /* 0x00011004020095a7 */ /* 0x000ee400080210ff */
[----:B---3--:R-:W-:Y:S05]  /*9690*/  @!P1 BRA `(.L_x_59) ;  /* 0xfffffffc00f09947 */ /* 0x008fea000383ffff */
[----:B------:R-:W-:Y:S05]  /*96a0*/  BRA `(.L_x_187) ;  /* 0xffffff9c00507947 */ /* 0x000fea000383ffff */
.L_x_62:
[----:B------:R-:W-:-:S07]  /*96b0*/  MOV R0, UR4 ;  /* 0x0000000400007c02 */ /* 0x000fce0008000f00 */
.L_x_188:
[----:B--2---:R2:W3:Y:S02]  /*96c0*/  SYNCS.PHASECHK.TRANS64.TRYWAIT P0, [R0+URZ+0x120], R2 ;  /* 0x00012002000075a7 */ /* 0x0044e400080011ff */
[----:B---3--:R-:W-:Y:S05]  /*96d0*/  @!P0 NANOSLEEP.SYNCS 0x989680 ;  /* 0x009896800000895d */ /* 0x008fea0003900000 */
[----:B------:R-:W3:Y:S02]  /*96e0*/  @!P0 SYNCS.PHASECHK.TRANS64 P0, [R0+URZ+0x120], R2 ;  /* 0x00012002000085a7 */ /* 0x000ee400080010ff */
[----:B---3--:R-:W-:Y:S05]  /*96f0*/  @!P0 BRA `(.L_x_188) ;  /* 0xfffffffc00f08947 */ /* 0x008fea000383ffff */
[----:B------:R-:W-:Y:S05]  /*9700*/  BRA `(.L_x_61) ;  /* 0xffffff9c00a47947 */ /* 0x000fea000383ffff */
.L_x_71:
[----:B--2---:R-:W-:-:S04]  /*9710*/  MOV R5, UR5 ;  /* 0x0000000500057c02 */ /* 0x004fc80008000f00 */
[----:B------:R2:W3:Y:S03]  /*9720*/  SYNCS.PHASECHK.TRANS64.TRYWAIT P0, [R5+URZ+0x8], R6 ;  /* 0x00000806050075a7 */ /* 0x0004e600080011ff */
[----:B---3--:R-:W-:Y:S05]  /*9730*/  @!P0 NANOSLEEP.SYNCS 0x989680 ;  /* 0x009896800000895d */ /* 0x008fea0003900000 */
[----:B------:R-:W3:Y:S02]  /*9740*/  @!P0 SYNCS.PHASECHK.TRANS64 P0, [R5+URZ+0x8], R6 ;  /* 0x00000806050085a7 */ /* 0x000ee400080010ff */
[----:B---3--:R-:W-:Y:S05]  /*9750*/  @!P0 BRA `(.L_x_71) ;  /* 0xfffffffc00ec8947 */ /* 0x008fea000383ffff */
[----:B------:R-:W-:Y:S05]  /*9760*/  BRA `(.L_x_70) ;  /* 0xffffffa000587947 */ /* 0x000fea000383ffff */
.L_x_73:
[----:B------:R-:W-:Y:S01]  /*9770*/  BSSY B0, `(.L_x_189) ;  /* 0x0000006000007945 */ /* 0x000fe20003800000 */
[----:B------:R-:W-:-:S07]  /*9780*/  MOV R15, 0xffffffff ;  /* 0xffffffff000f7802 */ /* 0x000fce0000000f00 */
[----:B-12--5:R-:W-:Y:S05]  /*9790*/  WARPSYNC.COLLECTIVE R15, `(.L_x_190) ;  /* 0x000000000f0c7348 */ /* 0x026fea0003c00000 */
[----:B------:R-:W-:Y:S02]  /*97a0*/  ELECT P6, UR79, PT ;  /* 0x00000000004f782f */ /* 0x000fe400038c0000 */
[----:B------:R-:W-:Y:S01]  /*97b0*/  MOV R14, UR79 ;  /* 0x0000004f000e7c02 */ /* 0x000fe20008000f00 */
[----:B-12--5:R-:W-:Y:S10]  /*97c0*/  ENDCOLLECTIVE ;  /* 0x000000000000791b */ /* 0x026ff40003800000 */
.L_x_190:
[----:B------:R-:W-:Y:S05]  /*97d0*/  BSYNC B0 ;  /* 0x0000000000007941 */ /* 0x000fea0003800000 */
.L_x_189:
[----:B------:R-:W-:Y:S01]  /*97e0*/  PLOP3.LUT P0, PT, P6, PT, PT, 0x80, 0x8 ;  /* 0x000000000008781c */ /* 0x000fe2000370f070 */
[----:B------:R-:W-:-:S12]  /*97f0*/  BRA `(.L_x_191) ;  /* 0xffffffa000847947 */ /* 0x000fd8000383ffff */
.L_x_75:
[----:B--2---:R-:W-:-:S04]  /*9800*/  MOV R0, UR5 ;  /* 0x0000000500007c02 */ /* 0x004fc80008000f00 */
[----:B------:R2:W3:Y:S03]  /*9810*/  SYNCS.PHASECHK.TRANS64.TRYWAIT P0, [R0+URZ+0x8], R4 ;  /* 0x00000804000075a7 */ /* 0x0004e600080011ff */
[----:B---3--:R-:W-:Y:S05]  /*9820*/  @!P0 NANOSLEEP.SYNCS 0x989680 ;  /* 0x009896800000895d */ /* 0x008fea0003900000 */
[----:B------:R-:W3:Y:S02]  /*9830*/  @!P0 SYNCS.PHASECHK.TRANS64 P0, [R0+URZ+0x8], R4 ;  /* 0x00000804000085a7 */ /* 0x000ee400080010ff */
[----:B---3--:R-:W-:Y:S05]  /*9840*/  @!P0 BRA `(.L_x_75) ;  /* 0xfffffffc00ec8947 */ /* 0x008fea000383ffff */
[----:B------:R-:W-:Y:S05]  /*9850*/  BRA `(.L_x_74) ;  /* 0xffffffa000887947 */ /* 0x000fea000383ffff */
.L_x_76:
[----:B-1----:R1:W2:Y:S02]  /*9860*/  SYNCS.PHASECHK.TRANS64.TRYWAIT P0, [R0+URZ+0x110], R4 ;  /* 0x00011004000075a7 */ /* 0x0022a400080011ff */
[----:B--2---:R-:W-:Y:S05]  /*9870*/  @!P0 NANOSLEEP.SYNCS 0x989680 ;  /* 0x009896800000895d */ /* 0x004fea0003900000 */
[----:B------:R-:W2:Y:S02]  /*9880*/  @!P0 SYNCS.PHASECHK.TRANS64 P0, [R0+URZ+0x110], R4 ;  /* 0x00011004000085a7 */ /* 0x000ea400080010ff */
[----:B--2---:R-:W-:Y:S05]  /*9890*/  @!P0 BRA `(.L_x_76) ;  /* 0xfffffffc00f08947 */ /* 0x004fea000383ffff */
[----:B------:R-:W-:Y:S05]  /*98a0*/  BRA `(.L_x_192) ;  /* 0xffffffa400747947 */ /* 0x000fea000383ffff */
.L_x_78:
[----:B------:R-:W-:-:S07]  /*98b0*/  MOV R0, UR31 ;  /* 0x0000001f00007c02 */ /* 0x000fce0008000f00 */
.L_x_193:
[----:B-1----:R1:W2:Y:S02]  /*98c0*/  SYNCS.PHASECHK.TRANS64.TRYWAIT P0, [R0+URZ+0x150], R4 ;  /* 0x00015004000075a7 */ /* 0x0022a400080011ff */
[----:B--2---:R-:W-:Y:S05]  /*98d0*/  @!P0 NANOSLEEP.SYNCS 0x989680 ;  /* 0x009896800000895d */ /* 0x004fea0003900000 */
[----:B------:R-:W2:Y:S02]  /*98e0*/  @!P0 SYNCS.PHASECHK.TRANS64 P0, [R0+URZ+0x150], R4 ;  /* 0x00015004000085a7 */ /* 0x000ea400080010ff */
[----:B--2---:R-:W-:Y:S05]  /*98f0*/  @!P0 BRA `(.L_x_193) ;  /* 0xfffffffc00f08947 */ /* 0x004fea000383ffff */
[----:B------:R-:W-:Y:S05]  /*9900*/  BRA `(.L_x_194) ;  /* 0xffffffa400c07947 */ /* 0x000fea000383ffff */
.L_x_81:
[----:B------:R-:W-:Y:S07]  /*9910*/  MOV R0, UR5 ;  /* 0x0000000500007c02 */ /* 0x000fee0008000f00 */
.L_x_195:
[----:B-1----:R1:W2:Y:S02]  /*9920*/  SYNCS.PHASECHK.TRANS64.TRYWAIT P0, [R0+URZ], R4 ;  /* 0x00000004000075a7 */ /* 0x0022a400080011ff */
[----:B--2---:R-:W-:Y:S05]  /*9930*/  @!P0 NANOSLEEP.SYNCS 0x989680 ;  /* 0x009896800000895d */ /* 0x004fea0003900000 */
[----:B------:R-:W2:Y:S02]  /*9940*/  @!P0 SYNCS.PHASECHK.TRANS64 P0, [R0+URZ], R4 ;  /* 0x00000004000085a7 */ /* 0x000ea400080010ff */
[----:B--2---:R-:W-:Y:S05]  /*9950*/  @!P0 BRA `(.L_x_195) ;  /* 0xfffffffc00f08947 */ /* 0x004fea000383ffff */
[----:B------:R-:W-:Y:S05]  /*9960*/  BRA `(.L_x_80) ;  /* 0xffffffa400d47947 */ /* 0x000fea000383ffff */
.L_x_85:
[----:B-1----:R-:W-:-:S07]  /*9970*/  MOV R0, UR4 ;  /* 0x0000000400007c02 */ /* 0x002fce0008000f00 */
.L_x_196:
[----:B-1----:R1:W2:Y:S02]  /*9980*/  SYNCS.PHASECHK.TRANS64.TRYWAIT P0, [R0+URZ], R2 ;  /* 0x00000002000075a7 */ /* 0x0022a400080011ff */
[----:B--2---:R-:W-:Y:S05]  /*9990*/  @!P0 NANOSLEEP.SYNCS 0x989680 ;  /* 0x009896800000895d */ /* 0x004fea0003900000 */
[----:B------:R-:W2:Y:S02]  /*99a0*/  @!P0 SYNCS.PHASECHK.TRANS64 P0, [R0+URZ], R2 ;  /* 0x00000002000085a7 */ /* 0x000ea400080010ff */
[----:B--2---:R-:W-:Y:S05]  /*99b0*/  @!P0 BRA `(.L_x_196) ;  /* 0xfffffffc00f08947 */ /* 0x004fea000383ffff */
[----:B------:R-:W-:Y:S05]  /*99c0*/  BRA `(.L_x_197) ;  /* 0xffffffa800c87947 */ /* 0x000fea000383ffff */
.L_x_86:
[----:B------:R-:W-:-:S07]  /*99d0*/  MOV R0, UR5 ;  /* 0x0000000500007c02 */ /* 0x000fce0008000f00 */
.L_x_198:
[----:B-1----:R1:W2:Y:S02]  /*99e0*/  SYNCS.PHASECHK.TRANS64.TRYWAIT P0, [R0+URZ], R3 ;  /* 0x00000003000075a7 */ /* 0x0022a400080011ff */
[----:B--2---:R-:W-:Y:S05]  /*99f0*/  @!P0 NANOSLEEP.SYNCS 0x989680 ;  /* 0x009896800000895d */ /* 0x004fea0003900000 */
[----:B------:R-:W2:Y:S02]  /*9a00*/  @!P0 SYNCS.PHASECHK.TRANS64 P0, [R0+URZ], R3 ;  /* 0x00000003000085a7 */ /* 0x000ea400080010ff */
[----:B--2---:R-:W-:Y:S05]  /*9a10*/  @!P0 BRA `(.L_x_198) ;  /* 0xfffffffc00f08947 */ /* 0x004fea000383ffff */
[----:B------:R-:W-:Y:S05]  /*9a20*/  BRA `(.L_x_199) ;  /* 0xffffffa800d47947 */ /* 0x000fea000383ffff */
.L_x_87:
[----:B------:R-:W-:-:S07]  /*9a30*/  MOV R0, UR5 ;  /* 0x0000000500007c02 */ /* 0x000fce0008000f00 */
.L_x_200:
[----:B-1----:R1:W2:Y:S02]  /*9a40*/  SYNCS.PHASECHK.TRANS64.TRYWAIT P0, [R0+URZ], R3 ;  /* 0x00000003000075a7 */ /* 0x0022a400080011ff */
[----:B--2---:R-:W-:Y:S05]  /*9a50*/  @!P0 NANOSLEEP.SYNCS 0x989680 ;  /* 0x009896800000895d */ /* 0x004fea0003900000 */
[----:B------:R-:W2:Y:S02]  /*9a60*/  @!P0 SYNCS.PHASECHK.TRANS64 P0, [R0+URZ], R3 ;  /* 0x00000003000085a7 */ /* 0x000ea400080010ff */
[----:B--2---:R-:W-:Y:S05]  /*9a70*/  @!P0 BRA `(.L_x_200) ;  /* 0xfffffffc00f08947 */ /* 0x004fea000383ffff */
[----:B------:R-:W-:Y:S05]  /*9a80*/  BRA `(.L_x_201) ;  /* 0xffffffa800e07947 */ /* 0x000fea000383ffff */
.L_x_90:
[----:B------:R-:W-:-:S07]  /*9a90*/  MOV R0, UR26 ;  /* 0x0000001a00007c02 */ /* 0x000fce0008000f00 */
.L_x_202:
[----:B-1----:R1:W2:Y:S02]  /*9aa0*/  SYNCS.PHASECHK.TRANS64.TRYWAIT P1, [R0+URZ+0x190], R2 ;  /* 0x00019002000075a7 */ /* 0x0022a400080211ff */
[----:B--2---:R-:W-:Y:S05]  /*9ab0*/  @!P1 NANOSLEEP.SYNCS 0x989680 ;  /* 0x009896800000995d */ /* 0x004fea0003900000 */
[----:B------:R-:W2:Y:S02]  /*9ac0*/  @!P1 SYNCS.PHASECHK.TRANS64 P1, [R0+URZ+0x190], R2 ;  /* 0x00019002000095a7 */ /* 0x000ea400080210ff */
[----:B--2---:R-:W-:Y:S05]  /*9ad0*/  @!P1 BRA `(.L_x_202) ;  /* 0xfffffffc00f09947 */ /* 0x004fea000383ffff */
[----:B------:R-:W-:Y:S05]  /*9ae0*/  BRA `(.L_x_203) ;  /* 0xffffffac002c7947 */ /* 0x000fea000383ffff */
.L_x_95:
[----:B--2---:R2:W3:Y:S02]  /*9af0*/  SYNCS.PHASECHK.TRANS64.TRYWAIT P0, [R8+URZ+0x110], R0 ;  /* 0x00011000080075a7 */ /* 0x0044e400080011ff */
[----:B---3--:R-:W-:Y:S05]  /*9b00*/  @!P0 NANOSLEEP.SYNCS 0x989680 ;  /* 0x009896800000895d */ /* 0x008fea0003900000 */
[----:B------:R-:W3:Y:S02]  /*9b10*/  @!P0 SYNCS.PHASECHK.TRANS64 P0, [R8+URZ+0x110], R0 ;  /* 0x00011000080085a7 */ /* 0x000ee400080010ff */
[----:B---3--:R-:W-:Y:S05]  /*9b20*/  @!P0 BRA `(.L_x_95) ;  /* 0xfffffffc00f08947 */ /* 0x008fea000383ffff */
[----:B------:R-:W-:Y:S05]  /*9b30*/  BRA `(.L_x_204) ;  /* 0xffffffb000647947 */ /* 0x000fea000383ffff */
.L_x_98:
[----:B--2---:R-:W-:Y:S07]  /*9b40*/  MOV R0, UR21 ;  /* 0x0000001500007c02 */ /* 0x004fee0008000f00 */
.L_x_205:
[----:B--2---:R2:W3:Y:S02]  /*9b50*/  SYNCS.PHASECHK.TRANS64.TRYWAIT P1, [R0+URZ+0x108], R2 ;  /* 0x00010802000075a7 */ /* 0x0044e400080211ff */
[----:B---3--:R-:W-:Y:S05]  /*9b60*/  @!P1 NANOSLEEP.SYNCS 0x989680 ;  /* 0x009896800000995d */ /* 0x008fea0003900000 */
[----:B------:R-:W3:Y:S02]  /*9b70*/  @!P1 SYNCS.PHASECHK.TRANS64 P1, [R0+URZ+0x108], R2 ;  /* 0x00010802000095a7 */ /* 0x000ee400080210ff */
[----:B---3--:R-:W-:Y:S05]  /*9b80*/  @!P1 BRA `(.L_x_205) ;  /* 0xfffffffc00f09947 */ /* 0x008fea000383ffff */
[----:B------:R-:W-:Y:S05]  /*9b90*/  BRA `(.L_x_97) ;  /* 0xffffffb400e07947 */ /* 0x000fea000383ffff */
.L_x_101:
[----:B--2---:R-:W-:Y:S07]  /*9ba0*/  MOV R0, UR21 ;  /* 0x0000001500007c02 */ /* 0x004fee0008000f00 */
.L_x_206:
[----:B--2---:R2:W3:Y:S02]  /*9bb0*/  SYNCS.PHASECHK.TRANS64.TRYWAIT P0, [R0+URZ+0xe0], R4 ;  /* 0x0000e004000075a7 */ /* 0x0044e400080011ff */
[----:B---3--:R-:W-:Y:S05]  /*9bc0*/  @!P0 NANOSLEEP.SYNCS 0x989680 ;  /* 0x009896800000895d */ /* 0x008fea0003900000 */
[----:B------:R-:W3:Y:S02]  /*9bd0*/  @!P0 SYNCS.PHASECHK.TRANS64 P0, [R0+URZ+0xe0], R4 ;  /* 0x0000e004000085a7 */ /* 0x000ee400080010ff */
[----:B---3--:R-:W-:Y:S05]  /*9be0*/  @!P0 BRA `(.L_x_206) ;  /* 0xfffffffc00f08947 */ /* 0x008fea000383ffff */
[----:B------:R-:W-:Y:S05]  /*9bf0*/  BRA `(.L_x_207) ;  /* 0xffffffb800387947 */ /* 0x000fea000383ffff */
.L_x_102:
[----:B------:R-:W-:Y:S07]  /*9c00*/  MOV R0, UR21 ;  /* 0x0000001500007c02 */ /* 0x000fee0008000f00 */
.L_x_208:
[----:B--2---:R2:W3:Y:S02]  /*9c10*/  SYNCS.PHASECHK.TRANS64.TRYWAIT P0, [R0+URZ+0xe8], R4 ;  /* 0x0000e804000075a7 */ /* 0x0044e400080011ff */
[----:B---3--:R-:W-:Y:S05]  /*9c20*/  @!P0 NANOSLEEP.SYNCS 0x989680 ;  /* 0x009896800000895d */ /* 0x008fea0003900000 */
[----:B------:R-:W3:Y:S02]  /*9c30*/  @!P0 SYNCS.PHASECHK.TRANS64 P0, [R0+URZ+0xe8], R4 ;  /* 0x0000e804000085a7 */ /* 0x000ee400080010ff */
[----:B---3--:R-:W-:Y:S05]  /*9c40*/  @!P0 BRA `(.L_x_208) ;  /* 0xfffffffc00f08947 */ /* 0x008fea000383ffff */
[----:B------:R-:W-:Y:S05]  /*9c50*/  BRA `(.L_x_209) ;  /* 0xffffffb800947947 */ /* 0x000fea000383ffff */
.L_x_103:
[----:B------:R-:W-:Y:S07]  /*9c60*/  MOV R0, UR21 ;  /* 0x0000001500007c02 */ /* 0x000fee0008000f00 */
.L_x_210:
[----:B--2---:R2:W3:Y:S02]  /*9c70*/  SYNCS.PHASECHK.TRANS64.TRYWAIT P0, [R0+URZ+0xf0], R4 ;  /* 0x0000f004000075a7 */ /* 0x0044e400080011ff */
[----:B---3--:R-:W-:Y:S05]  /*9c80*/  @!P0 NANOSLEEP.SYNCS 0x989680 ;  /* 0x009896800000895d */ /* 0x008fea0003900000 */
[----:B------:R-:W3:Y:S02]  /*9c90*/  @!P0 SYNCS.PHASECHK.TRANS64 P0, [R0+URZ+0xf0], R4 ;  /* 0x0000f004000085a7 */ /* 0x000ee400080010ff */
[----:B---3--:R-:W-:Y:S05]  /*9ca0*/  @!P0 BRA `(.L_x_210) ;  /* 0xfffffffc00f08947 */ /* 0x008fea000383ffff */
[----:B------:R-:W-:Y:S05]  /*9cb0*/  BRA `(.L_x_211) ;  /* 0xffffffb800f47947 */ /* 0x000fea000383ffff */
.L_x_104:
[----:B------:R-:W-:Y:S07]  /*9cc0*/  MOV R0, UR21 ;  /* 0x0000001500007c02 */ /* 0x000fee0008000f00 */
.L_x_212:
[----:B--2---:R2:W3:Y:S02]  /*9cd0*/  SYNCS.PHASECHK.TRANS64.TRYWAIT P0, [R0+URZ+0xf8], R4 ;  /* 0x0000f804000075a7 */ /* 0x0044e400080011ff */
[----:B---3--:R-:W-:Y:S05]  /*9ce0*/  @!P0 NANOSLEEP.SYNCS 0x989680 ;  /* 0x009896800000895d */ /* 0x008fea0003900000 */
[----:B------:R-:W3:Y:S02]  /*9cf0*/  @!P0 SYNCS.PHASECHK.TRANS64 P0, [R0+URZ+0xf8], R4 ;  /* 0x0000f804000085a7 */ /* 0x000ee400080010ff */
[----:B---3--:R-:W-:Y:S05]  /*9d00*/  @!P0 BRA `(.L_x_212) ;  /* 0xfffffffc00f08947 */ /* 0x008fea000383ffff */
[----:B------:R-:W-:Y:S05]  /*9d10*/  BRA `(.L_x_213) ;  /* 0xffffffbc005c7947 */ /* 0x000fea000383ffff */
.L_x_106:
[----:B------:R-:W-:-:S07]  /*9d20*/  MOV R0, UR21 ;  /* 0x0000001500007c02 */ /* 0x000fce0008000f00 */
.L_x_214:
[----:B---3--:R3:W4:Y:S02]  /*9d30*/  SYNCS.PHASECHK.TRANS64.TRYWAIT P0, [R0+URZ+0xe0], R2 ;  /* 0x0000e002000075a7 */ /* 0x00872400080011ff */
[----:B----4-:R-:W-:Y:S05]  /*9d40*/  @!P0 NANOSLEEP.SYNCS 0x989680 ;  /* 0x009896800000895d */ /* 0x010fea0003900000 */
[----:B------:R-:W4:Y:S02]  /*9d50*/  @!P0 SYNCS.PHASECHK.TRANS64 P0, [R0+URZ+0xe0], R2 ;  /* 0x0000e002000085a7 */ /* 0x000f2400080010ff */
[----:B----4-:R-:W-:Y:S05]  /*9d60*/  @!P0 BRA `(.L_x_214) ;  /* 0xfffffffc00f08947 */ /* 0x010fea000383ffff */
[----:B------:R-:W-:Y:S05]  /*9d70*/  BRA `(.L_x_215) ;  /* 0xffffffbc00e87947 */ /* 0x000fea000383ffff */
.L_x_107:
[----:B---3--:R-:W-:-:S07]  /*9d80*/  MOV R0, UR21 ;  /* 0x0000001500007c02 */ /* 0x008fce0008000f00 */
.L_x_216:
[----:B---3--:R3:W4:Y:S02]  /*9d90*/  SYNCS.PHASECHK.TRANS64.TRYWAIT P0, [R0+URZ+0xe8], R2 ;  /* 0x0000e802000075a7 */ /* 0x00872400080011ff */
[----:B----4-:R-:W-:Y:S05]  /*9da0*/  @!P0 NANOSLEEP.SYNCS 0x989680 ;  /* 0x009896800000895d */ /* 0x010fea0003900000 */
[----:B------:R-:W4:Y:S02]  /*9db0*/  @!P0 SYNCS.PHASECHK.TRANS64 P0, [R0+URZ+0xe8], R2 ;  /* 0x0000e802000085a7 */ /* 0x000f2400080010ff */
[----:B----4-:R-:W-:Y:S05]  /*9dc0*/  @!P0 BRA `(.L_x_216) ;  /* 0xfffffffc00f08947 */ /* 0x010fea000383ffff */
[----:B------:R-:W-:Y:S05]  /*9dd0*/  BRA `(.L_x_217) ;  /* 0xffffffbc00d87947 */ /* 0x000fea000383ffff */
.L_x_108:
[----:B---3--:R-:W-:-:S07]  /*9de0*/  MOV R0, UR21 ;  /* 0x0000001500007c02 */ /* 0x008fce0008000f00 */
.L_x_218:
[----:B---3--:R3:W4:Y:S02]  /*9df0*/  SYNCS.PHASECHK.TRANS64.TRYWAIT P0, [R0+URZ+0xf0], R2 ;  /* 0x0000f002000075a7 */ /* 0x00872400080011ff */
[----:B----4-:R-:W-:Y:S05]  /*9e00*/  @!P0 NANOSLEEP.SYNCS 0x989680 ;  /* 0x009896800000895d */ /* 0x010fea0003900000 */
[----:B------:R-:W4:Y:S02]  /*9e10*/  @!P0 SYNCS.PHASECHK.TRANS64 P0, [R0+URZ+0xf0], R2 ;  /* 0x0000f002000085a7 */ /* 0x000f2400080010ff */
[----:B----4-:R-:W-:Y:S05]  /*9e20*/  @!P0 BRA `(.L_x_218) ;  /* 0xfffffffc00f08947 */ /* 0x010fea000383ffff */
[----:B------:R-:W-:Y:S05]  /*9e30*/  BRA `(.L_x_219) ;  /* 0xffffffbc00c87947 */ /* 0x000fea000383ffff */
.L_x_110:
[----:B-1----:R1:W2:Y:S02]  /*9e40*/  SYNCS.PHASECHK.TRANS64.TRYWAIT P0, [R3+URZ+0x110], R0 ;  /* 0x00011000030075a7 */ /* 0x0022a400080011ff */
[----:B--2---:R-:W-:Y:S05]  /*9e50*/  @!P0 NANOSLEEP.SYNCS 0x989680 ;  /* 0x009896800000895d */ /* 0x004fea0003900000 */
[----:B------:R-:W2:Y:S02]  /*9e60*/  @!P0 SYNCS.PHASECHK.TRANS64 P0, [R3+URZ+0x110], R0 ;  /* 0x00011000030085a7 */ /* 0x000ea400080010ff */
[----:B--2---:R-:W-:Y:S05]  /*9e70*/  @!P0 BRA `(.L_x_110) ;  /* 0xfffffffc00f08947 */ /* 0x004fea000383ffff */
[----:B------:R-:W-:Y:S05]  /*9e80*/  BRA `(.L_x_220) ;  /* 0xffffffc000a07947 */ /* 0x000fea000383ffff */
.L_x_121:
[----:B-1----:R-:W-:Y:S04]  /*9e90*/  MOV R2, UR43 ;  /* 0x0000002b00027c02 */ /* 0x002fe80008000f00 */
[----:B------:R1:W2:Y:S03]  /*9ea0*/  SYNCS.PHASECHK.TRANS64.TRYWAIT P1, [R2+URZ+0xc0], R3 ;  /* 0x0000c003020075a7 */ /* 0x0002a600080211ff */
[----:B--2---:R-:W-:Y:S05]  /*9eb0*/  @!P1 NANOSLEEP.SYNCS 0x989680 ;  /* 0x009896800000995d */ /* 0x004fea0003900000 */
[----:B------:R-:W2:Y:S02]  /*9ec0*/  @!P1 SYNCS.PHASECHK.TRANS64 P1, [R2+URZ+0xc0], R3 ;  /* 0x0000c003020095a7 */ /* 0x000ea400080210ff */
[----:B--2---:R-:W-:Y:S05]  /*9ed0*/  @!P1 BRA `(.L_x_121) ;  /* 0xfffffffc00ec9947 */ /* 0x004fea000383ffff */
[----:B------:R-:W-:Y:S05]  /*9ee0*/  BRA `(.L_x_120) ;  /* 0xffffffd000107947 */ /* 0x000fea000383ffff */
.L_x_123:
[----:B-1----:R1:W4:Y:S02]  /*9ef0*/  SYNCS.PHASECHK.TRANS64.TRYWAIT P0, [R70+URZ+0x130], R0 ;  /* 0x00013000460075a7 */ /* 0x00232400080011ff */
[----:B----4-:R-:W-:Y:S05]  /*9f00*/  @!P0 NANOSLEEP.SYNCS 0x989680 ;  /* 0x009896800000895d */ /* 0x010fea0003900000 */
[----:B------:R-:W4:Y:S02]  /*9f10*/  @!P0 SYNCS.PHASECHK.TRANS64 P0, [R70+URZ+0x130], R0 ;  /* 0x00013000460085a7 */ /* 0x000f2400080010ff */
[----:B----4-:R-:W-:Y:S05]  /*9f20*/  @!P0 BRA `(.L_x_123) ;  /* 0xfffffffc00f08947 */ /* 0x010fea000383ffff */
[----:B------:R-:W-:Y:S05]  /*9f30*/  BRA `(.L_x_122) ;  /* 0xffffffd000387947 */ /* 0x000fea000383ffff */
.L_x_132:
[----:B-1----:R1:W3:Y:S02]  /*9f40*/  SYNCS.PHASECHK.TRANS64.TRYWAIT P0, [R2+URZ+0xc0], R0 ;  /* 0x0000c000020075a7 */ /* 0x0022e400080011ff */
[----:B---3--:R-:W-:Y:S05]  /*9f50*/  @!P0 NANOSLEEP.SYNCS 0x989680 ;  /* 0x009896800000895d */ /* 0x008fea0003900000 */
[----:B------:R-:W3:Y:S02]  /*9f60*/  @!P0 SYNCS.PHASECHK.TRANS64 P0, [R2+URZ+0xc0], R0 ;  /* 0x0000c000020085a7 */ /* 0x000ee400080010ff */
[----:B---3--:R-:W-:Y:S05]  /*9f70*/  @!P0 BRA `(.L_x_132) ;  /* 0xfffffffc00f08947 */ /* 0x008fea000383ffff */
[----:B------:R-:W-:Y:S05]  /*9f80*/  BRA `(.L_x_131) ;  /* 0xffffffd400e87947 */ /* 0x000fea000383ffff */
.L_x_140:
[----:B-1----:R1:W3:Y:S02]  /*9f90*/  SYNCS.PHASECHK.TRANS64.TRYWAIT P0, [R0+URZ+0xc0], R6 ;  /* 0x0000c006000075a7 */ /* 0x0022e400080011ff */
[----:B---3--:R-:W-:Y:S05]  /*9fa0*/  @!P0 NANOSLEEP.SYNCS 0x989680 ;  /* 0x009896800000895d */ /* 0x008fea0003900000 */
[----:B------:R-:W3:Y:S02]  /*9fb0*/  @!P0 SYNCS.PHASECHK.TRANS64 P0, [R0+URZ+0xc0], R6 ;  /* 0x0000c006000085a7 */ /* 0x000ee400080010ff */
[----:B---3--:R-:W-:Y:S05]  /*9fc0*/  @!P0 BRA `(.L_x_140) ;  /* 0xfffffffc00f08947 */ /* 0x008fea000383ffff */
[----:B------:R-:W-:Y:S05]  /*9fd0*/  BRA `(.L_x_139) ;  /* 0xffffffdc00c07947 */ /* 0x000fea000383ffff */
.L_x_148:
[----:B-1----:R1:W3:Y:S02]  /*9fe0*/  SYNCS.PHASECHK.TRANS64.TRYWAIT P0, [R0+URZ+0xc0], R5 ;  /* 0x0000c005000075a7 */ /* 0x0022e400080011ff */
[----:B---3--:R-:W-:Y:S05]  /*9ff0*/  @!P0 NANOSLEEP.SYNCS 0x989680 ;  /* 0x009896800000895d */ /* 0x008fea0003900000 */
[----:B------:R-:W3:Y:S02]  /*a000*/  @!P0 SYNCS.PHASECHK.TRANS64 P0, [R0+URZ+0xc0], R5 ;  /* 0x0000c005000085a7 */ /* 0x000ee400080010ff */
[----:B---3--:R-:W-:Y:S05]  /*a010*/  @!P0 BRA `(.L_x_148) ;  /* 0xfffffffc00f08947 */ /* 0x008fea000383ffff */
[----:B------:R-:W-:Y:S05]  /*a020*/  BRA `(.L_x_147) ;  /* 0xffffffe400987947 */ /* 0x000fea000383ffff */
        .weak           $__internal_0_$__cuda_sm10x_tcgen05_guardrail_trap_col_being_dealloced_not_returned_by_alloc
        .type           $__internal_0_$__cuda_sm10x_tcgen05_guardrail_trap_col_being_dealloced_not_returned_by_alloc,@function
        .size           $__internal_0_$__cuda_sm10x_tcgen05_guardrail_trap_col_being_dealloced_not_returned_by_alloc,($__internal_1_$__cuda_sm10x_tcgen05_guardrail_trap_phase_invalid_during_alloc - $__internal_0_$__cuda_sm10x_tcgen05_guardrail_trap_col_being_dealloced_not_returned_by_alloc)
$__internal_0_$__cuda_sm10x_tcgen05_guardrail_trap_col_being_dealloced_not_returned_by_alloc:
[----:B------:R-:W-:Y:S05]  /*a030*/  BPT.TRAP 0x1 ;  /* 0x000000040000795c */ /* 0x000fea0000300000 */
[----:B------:R-:W-:-:S04]  /*a040*/  HFMA2 R3, -RZ, RZ, 0, 0 ;  /* 0x00000000ff037431 */ /* 0x000fc800000001ff */
[----:B------:R-:W-:Y:S05]  /*a050*/  RET.REL.NODEC R2 `(_ZN7cutlass13device_kernelINS_4gemm6kernel13GemmUniversalIN4cute5tupleIJiiiiEEENS1_10collective13CollectiveMmaINS1_35MainloopSm100TmaUmmaWarpSpecializedILi12ELi2ELi4ENS5_IJNS4_1CILi8EEENSA_ILi1EEESC_EEEEENS5_IJNSA_ILi128EEESF_NSA_ILi32EEEEEEfNS5_IJlSC_lEEEfSI_NS4_8TiledMMAINS4_8MMA_AtomIJNS4_23SM100_MMA_TF32_2x1SM_SSINS_10tfloat32_tESM_fLi128ELi128ELNS4_4UMMA5MajorE0ELSO_0ELNSN_7ScaleInE0ELSP_0EEEEEENS4_6LayoutINS5_IJSC_SC_SC_EEENS5_IJNSA_ILi0EEESU_SU_EEEEENS5_IJNS4_10UnderscoreESX_SX_EEEEENS4_18SM100_TMA_2SM_LOADENS4_14ComposedLayoutINS4_7SwizzleILi3ELi4ELi3EEENS4_18smem_ptr_flag_bitsILi32EEENSS_INS5_IJSB_SG_EEENS5_IJSG_SC_EEEEEEEvNS4_8identityENS4_28SM100_TMA_2SM_LOAD_MULTICASTES19_vS1A_EENS_8epilogue10collective18CollectiveEpilogueINS1D_23Sm100TmaWarpSpecializedILi4ELi2ELi16ELb1ELb0EEEJNS5_IJNSA_ILi64EEESF_SG_EEENS5_IJNSS_IS1I_SC_EENSS_INS5_IJNSA_ILi16EEENSA_ILi2EEEEEENS5_IJSC_S1I_EEEEEEEEfSI_fSI_NS1D_6fusion15FusionCallbacksIS1H_NS1R_17LinearCombinationIffffLNS_15FloatRoundStyleE2EEES1J_S1Q_JEEENS4_5SM1004TMEM4LOAD26SM100_TMEM_LOAD_32dp32b16xENS4_13SM90_TMA_LOADENS11_INS12_ILi2ELi4ELi3EEES15_NSS_INS5_IJSB_S1L_EEENS5_IJS1L_SC_EEEEEEENS4_39AutoVectorizingCopyWithAssumedAlignmentILi128EEENS4_14SM90_TMA_STOREES26_S28_S28_EEEvvEEEEvNT_6ParamsE) ;  /* 0xffffff5c02e87950 */ /* 0x000fea0003c3ffff */
        .weak           $__internal_1_$__cuda_sm10x_tcgen05_guardrail_trap_phase_invalid_during_alloc
        .type           $__internal_1_$__cuda_sm10x_tcgen05_guardrail_trap_phase_invalid_during_alloc,@function
        .size           $__internal_1_$__cuda_sm10x_tcgen05_guardrail_trap_phase_invalid_during_alloc,($__internal_2_$__cuda_sm10x_tcgen05_guardrail_trap_unallocated_columns_being_dealloced - $__internal_1_$__cuda_sm10x_tcgen05_guardrail_trap_phase_invalid_during_alloc)
$__internal_1_$__cuda_sm10x_tcgen05_guardrail_trap_phase_invalid_during_alloc:
[----:B------:R-:W-:Y:S05]  /*a060*/  BPT.TRAP 0x1 ;  /* 0x000000040000795c */ /* 0x000fea0000300000 */
[----:B------:R-:W-:-:S04]  /*a070*/  MOV R5, 0x0 ;  /* 0x0000000000057802 */ /* 0x000fc80000000f00 */
[----:B------:R-:W-:Y:S05]  /*a080*/  RET.REL.NODEC R4 `(_ZN7cutlass13device_kernelINS_4gemm6kernel13GemmUniversalIN4cute5tupleIJiiiiEEENS1_10collective13CollectiveMmaINS1_35MainloopSm100TmaUmmaWarpSpecializedILi12ELi2ELi4ENS5_IJNS4_1CILi8EEENSA_ILi1EEESC_EEEEENS5_IJNSA_ILi128EEESF_NSA_ILi32EEEEEEfNS5_IJlSC_lEEEfSI_NS4_8TiledMMAINS4_8MMA_AtomIJNS4_23SM100_MMA_TF32_2x1SM_SSINS_10tfloat32_tESM_fLi128ELi128ELNS4_4UMMA5MajorE0ELSO_0ELNSN_7ScaleInE0ELSP_0EEEEEENS4_6LayoutINS5_IJSC_SC_SC_EEENS5_IJNSA_ILi0EEESU_SU_EEEEENS5_IJNS4_10UnderscoreESX_SX_EEEEENS4_18SM100_TMA_2SM_LOADENS4_14ComposedLayoutINS4_7SwizzleILi3ELi4ELi3EEENS4_18smem_ptr_flag_bitsILi32EEENSS_INS5_IJSB_SG_EEENS5_IJSG_SC_EEEEEEEvNS4_8identityENS4_28SM100_TMA_2SM_LOAD_MULTICASTES19_vS1A_EENS_8epilogue10collective18CollectiveEpilogueINS1D_23Sm100TmaWarpSpecializedILi4ELi2ELi16ELb1ELb0EEEJNS5_IJNSA_ILi64EEESF_SG_EEENS5_IJNSS_IS1I_SC_EENSS_INS5_IJNSA_ILi16EEENSA_ILi2EEEEEENS5_IJSC_S1I_EEEEEEEEfSI_fSI_NS1D_6fusion15FusionCallbacksIS1H_NS1R_17LinearCombinationIffffLNS_15FloatRoundStyleE2EEES1J_S1Q_JEEENS4_5SM1004TMEM4LOAD26SM100_TMEM_LOAD_32dp32b16xENS4_13SM90_TMA_LOADENS11_INS12_ILi2ELi4ELi3EEES15_NSS_INS5_IJSB_S1L_EEENS5_IJS1L_SC_EEEEEEENS4_39AutoVectorizingCopyWithAssumedAlignmentILi128EEENS4_14SM90_TMA_STOREES26_S28_S28_EEEvvEEEEvNT_6ParamsE) ;  /* 0xffffff5c04dc7950 */ /* 0x000fea0003c3ffff */
        .weak           $__internal_2_$__cuda_sm10x_tcgen05_guardrail_trap_unallocated_columns_being_dealloced
        .type           $__internal_2_$__cuda_sm10x_tcgen05_guardrail_trap_unallocated_columns_being_dealloced,@function
        .size           $__internal_2_$__cuda_sm10x_tcgen05_guardrail_trap_unallocated_columns_being_dealloced,(.L_x_222 - $__internal_2_$__cuda_sm10x_tcgen05_guardrail_trap_unallocated_columns_being_dealloced)
$__internal_2_$__cuda_sm10x_tcgen05_guardrail_trap_unallocated_columns_being_dealloced:
[----:B------:R-:W-:Y:S05]  /*a090*/  BPT.TRAP 0x1 ;  /* 0x000000040000795c */ /* 0x000fea0000300000 */
[----:B------:R-:W-:-:S04]  /*a0a0*/  HFMA2 R3, -RZ, RZ, 0, 0 ;  /* 0x00000000ff037431 */ /* 0x000fc800000001ff */
[----:B------:R-:W-:Y:S05]  /*a0b0*/  RET.REL.NODEC R2 `(_ZN7cutlass13device_kernelINS_4gemm6kernel13GemmUniversalIN4cute5tupleIJiiiiEEENS1_10collective13CollectiveMmaINS1_35MainloopSm100TmaUmmaWarpSpecializedILi12ELi2ELi4ENS5_IJNS4_1CILi8EEENSA_ILi1EEESC_EEEEENS5_IJNSA_ILi128EEESF_NSA_ILi32EEEEEEfNS5_IJlSC_lEEEfSI_NS4_8TiledMMAINS4_8MMA_AtomIJNS4_23SM100_MMA_TF32_2x1SM_SSINS_10tfloat32_tESM_fLi128ELi128ELNS4_4UMMA5MajorE0ELSO_0ELNSN_7ScaleInE0ELSP_0EEEEEENS4_6LayoutINS5_IJSC_SC_SC_EEENS5_IJNSA_ILi0EEESU_SU_EEEEENS5_IJNS4_10UnderscoreESX_SX_EEEEENS4_18SM100_TMA_2SM_LOADENS4_14ComposedLayoutINS4_7SwizzleILi3ELi4ELi3EEENS4_18smem_ptr_flag_bitsILi32EEENSS_INS5_IJSB_SG_EEENS5_IJSG_SC_EEEEEEEvNS4_8identityENS4_28SM100_TMA_2SM_LOAD_MULTICASTES19_vS1A_EENS_8epilogue10collective18CollectiveEpilogueINS1D_23Sm100TmaWarpSpecializedILi4ELi2ELi16ELb1ELb0EEEJNS5_IJNSA_ILi64EEESF_SG_EEENS5_IJNSS_IS1I_SC_EENSS_INS5_IJNSA_ILi16EEENSA_ILi2EEEEEENS5_IJSC_S1I_EEEEEEEEfSI_fSI_NS1D_6fusion15FusionCallbacksIS1H_NS1R_17LinearCombinationIffffLNS_15FloatRoundStyleE2EEES1J_S1Q_JEEENS4_5SM1004TMEM4LOAD26SM100_TMEM_LOAD_32dp32b16xENS4_13SM90_TMA_LOADENS11_INS12_ILi2ELi4ELi3EEES15_NSS_INS5_IJSB_S1L_EEENS5_IJS1L_SC_EEEEEEENS4_39AutoVectorizingCopyWithAssumedAlignmentILi128EEENS4_14SM90_TMA_STOREES26_S28_S28_EEEvvEEEEvNT_6ParamsE) ;  /* 0xffffff5c02d07950 */ /* 0x000fea0003c3ffff */
.L_x_221:
[----:B------:R-:W-:-:S00]  /*a0c0*/  BRA `(.L_x_221) ;  /* 0xfffffffc00fc7947 */ /* 0x000fc0000383ffff */
[----:B------:R-:W-:-:S00]  /*a0d0*/  NOP ;  /* 0x0000000000007918 */ /* 0x000fc00000000000 */
        /* <DEDUP_REMOVED lines=10> */
.L_x_222:


//--------------------- .nv.global.init           --------------------------
	.section	.nv.global.init,"aw",@progbits
.nv.global.init:
	.type		$str$27,@object
	.size		$str$27,($str$28 - $str$27)
$str$27:
        /*0000*/ 	.byte	0x28, 0x61, 0x64, 0x64, 0x72, 0x65, 0x73, 0x73, 0x20, 0x26, 0x20, 0x6d, 0x61, 0x73, 0x6b, 0x29
        /*0010*/ 	.byte	0x20, 0x3d, 0x3d, 0x20, 0x30, 0x00
	.type		$str$28,@object
	.size		$str$28,($str$26 - $str$28)
$str$28:
        /*0016*/ 	.byte	0x2f, 0x74, 0x6d, 0x70, 0x2f, 0x63, 0x75, 0x74, 0x6c, 0x61, 0x73, 0x73, 0x5f, 0x73, 0x77, 0x65
        /*0026*/ 	.byte	0x65, 0x70, 0x5f, 0x73, 0x72, 0x63, 0x2f, 0x69, 0x6e, 0x63, 0x6c, 0x75, 0x64, 0x65, 0x2f, 0x63
        /*0036*/ 	.byte	0x75, 0x74, 0x65, 0x2f, 0x70, 0x6f, 0x69, 0x6e, 0x74, 0x65, 0x72, 0x5f, 0x66, 0x6c, 0x61, 0x67
        /*0046*/ 	.byte	0x67, 0x65, 0x64, 0x2e, 0x68, 0x70, 0x70, 0x00
	.type		$str$26,@object
	.size		$str$26,($str$25 - $str$26)
$str$26:
        /*004e*/ 	.byte	0x2f, 0x74, 0x6d, 0x70, 0x2f, 0x63, 0x75, 0x74, 0x6c, 0x61, 0x73, 0x73, 0x5f, 0x73, 0x77, 0x65
        /*005e*/ 	.byte	0x65, 0x70, 0x5f, 0x73, 0x72, 0x63, 0x2f, 0x69, 0x6e, 0x63, 0x6c, 0x75, 0x64, 0x65, 0x2f, 0x63
        /*006e*/ 	.byte	0x75, 0x74, 0x65, 0x2f, 0x61, 0x74, 0x6f, 0x6d, 0x2f, 0x63, 0x6f, 0x70, 0x79, 0x5f, 0x74, 0x72
        /*007e*/ 	.byte	0x61, 0x69, 0x74, 0x73, 0x5f, 0x73, 0x6d, 0x31, 0x30, 0x30, 0x2e, 0x68, 0x70, 0x70, 0x00
	.type		$str$25,@object
	.size		$str$25,(__unnamed_1 - $str$25)
$str$25:
        /*008d*/ 	.byte	0x28, 0x28, 0x75, 0x69, 0x6e, 0x74, 0x33, 0x32, 0x5f, 0x74, 0x28, 0x74, 0x68, 0x72, 0x65, 0x61
        /*009d*/ 	.byte	0x64, 0x49, 0x64, 0x78, 0x2e, 0x78, 0x29, 0x20, 0x2f, 0x20, 0x33, 0x32, 0x29, 0x20, 0x25, 0x20
        /*00ad*/ 	.byte	0x34, 0x29, 0x20, 0x3d, 0x3d, 0x20, 0x28, 0x28, 0x28, 0x74, 0x6d, 0x65, 0x6d, 0x5f, 0x61, 0x64
        /*00bd*/ 	.byte	0x64, 0x72, 0x20, 0x3e, 0x3e, 0x20, 0x31, 0x36, 0x29, 0x20, 0x2f, 0x20, 0x33, 0x32, 0x29, 0x20
        /*00cd*/ 	.byte	0x25, 0x20, 0x34, 0x29, 0x00
	.type		__unnamed_1,@object
	.size		__unnamed_1,(__unnamed_2 - __unnamed_1)
__unnamed_1:
        /*00d2*/ 	.byte	0x61, 0x75, 0x74, 0x6f, 0x20, 0x63, 0x75, 0x74, 0x65, 0x3a, 0x3a, 0x61, 0x73, 0x5f, 0x70, 0x6f
        /* <DEDUP_REMOVED lines=23> */
        /*0252*/ 	.byte	0x3a, 0x3a, 0x43, 0x3c, 0x32, 0x30, 0x34, 0x38, 0x3e, 0x3e, 0x3e, 0x3e, 0x5d, 0x00
	.type		__unnamed_2,@object
	.size		__unnamed_2,(.L_2 - __unnamed_2)
__unnamed_2:
        /* <DEDUP_REMOVED lines=42> */
        /*0500*/ 	.byte	0x3e, 0x5d, 0x00
.L_2:


//--------------------- .nv.shared._ZN7cutlass13device_kernelINS_4gemm6kernel13GemmUniversalIN4cute5tupleIJiiiiEEENS1_10collective13CollectiveMmaINS1_35MainloopSm100TmaUmmaWarpSpecializedILi12ELi2ELi4ENS5_IJNS4_1CILi8EEENSA_ILi1EEESC_EEEEENS5_IJNSA_ILi128EEESF_NSA_ILi32EEEEEEfNS5_IJlSC_lEEEfSI_NS4_8TiledMMAINS4_8MMA_AtomIJNS4_23SM100_MMA_TF32_2x1SM_SSINS_10tfloat32_tESM_fLi128ELi128ELNS4_4UMMA5MajorE0ELSO_0ELNSN_7ScaleInE0ELSP_0EEEEEENS4_6LayoutINS5_IJSC_SC_SC_EEENS5_IJNSA_ILi0EEESU_SU_EEEEENS5_IJNS4_10UnderscoreESX_SX_EEEEENS4_18SM100_TMA_2SM_LOADENS4_14ComposedLayoutINS4_7SwizzleILi3ELi4ELi3EEENS4_18smem_ptr_flag_bitsILi32EEENSS_INS5_IJSB_SG_EEENS5_IJSG_SC_EEEEEEEvNS4_8identityENS4_28SM100_TMA_2SM_LOAD_MULTICASTES19_vS1A_EENS_8epilogue10collective18CollectiveEpilogueINS1D_23Sm100TmaWarpSpecializedILi4ELi2ELi16ELb1ELb0EEEJNS5_IJNSA_ILi64EEESF_SG_EEENS5_IJNSS_IS1I_SC_EENSS_INS5_IJNSA_ILi16EEENSA_ILi2EEEEEENS5_IJSC_S1I_EEEEEEEEfSI_fSI_NS1D_6fusion15FusionCallbacksIS1H_NS1R_17LinearCombinationIffffLNS_15FloatRoundStyleE2EEES1J_S1Q_JEEENS4_5SM1004TMEM4LOAD26SM100_TMEM_LOAD_32dp32b16xENS4_13SM90_TMA_LOADENS11_INS12_ILi2ELi4ELi3EEES15_NSS_INS5_IJSB_S1L_EEENS5_IJS1L_SC_EEEEEEENS4_39AutoVectorizingCopyWithAssumedAlignmentILi128EEENS4_14SM90_TMA_STOREES26_S28_S28_EEEvvEEEEvNT_6ParamsE --------------------------
	.section	.nv.shared._ZN7cutlass13device_kernelINS_4gemm6kernel13GemmUniversalIN4cute5tupleIJiiiiEEENS1_10collective13CollectiveMmaINS1_35MainloopSm100TmaUmmaWarpSpecializedILi12ELi2ELi4ENS5_IJNS4_1CILi8EEENSA_ILi1EEESC_EEEEENS5_IJNSA_ILi128EEESF_NSA_ILi32EEEEEEfNS5_IJlSC_lEEEfSI_NS4_8TiledMMAINS4_8MMA_AtomIJNS4_23SM100_MMA_TF32_2x1SM_SSINS_10tfloat32_tESM_fLi128ELi128ELNS4_4UMMA5MajorE0ELSO_0ELNSN_7ScaleInE0ELSP_0EEEEEENS4_6LayoutINS5_IJSC_SC_SC_EEENS5_IJNSA_ILi0EEESU_SU_EEEEENS5_IJNS4_10UnderscoreESX_SX_EEEEENS4_18SM100_TMA_2SM_LOADENS4_14ComposedLayoutINS4_7SwizzleILi3ELi4ELi3EEENS4_18smem_ptr_flag_bitsILi32EEENSS_INS5_IJSB_SG_EEENS5_IJSG_SC_EEEEEEEvNS4_8identityENS4_28SM100_TMA_2SM_LOAD_MULTICASTES19_vS1A_EENS_8epilogue10collective18CollectiveEpilogueINS1D_23Sm100TmaWarpSpecializedILi4ELi2ELi16ELb1ELb0EEEJNS5_IJNSA_ILi64EEESF_SG_EEENS5_IJNSS_IS1I_SC_EENSS_INS5_IJNSA_ILi16EEENSA_ILi2EEEEEENS5_IJSC_S1I_EEEEEEEEfSI_fSI_NS1D_6fusion15FusionCallbacksIS1H_NS1R_17LinearCombinationIffffLNS_15FloatRoundStyleE2EEES1J_S1Q_JEEENS4_5SM1004TMEM4LOAD26SM100_TMEM_LOAD_32dp32b16xENS4_13SM90_TMA_LOADENS11_INS12_ILi2ELi4ELi3EEES15_NSS_INS5_IJSB_S1L_EEENS5_IJS1L_SC_EEEEEEENS4_39AutoVectorizingCopyWithAssumedAlignmentILi128EEENS4_14SM90_TMA_STOREES26_S28_S28_EEEvvEEEEvNT_6ParamsE,"aw",@nobits
	.sectionflags	@""
	.align	16
	.zero		1024


//--------------------- .nv.shared.reserved.0     --------------------------
	.section	.nv.shared.reserved.0,"aw",@nobits
	.weak		__nv_reservedSMEM_offset_0_alias
	.size		__nv_reservedSMEM_offset_0_alias, 0, 64
	.other		__nv_reservedSMEM_offset_0_alias,@"STO_CUDA_RESERVED_SHARED STV_DEFAULT"
__nv_reservedSMEM_offset_0_alias:
	.zero		0
.nv.shared.reserved.0:
	.zero		64
	.weak		__nv_reservedSMEM_tcgen05_partition
	.type		__nv_reservedSMEM_tcgen05_partition,@object
	.size		__nv_reservedSMEM_tcgen05_partition,(.L_0 - __nv_reservedSMEM_tcgen05_partition)
__nv_reservedSMEM_tcgen05_partition:
	.zero		32
.L_0:


//--------------------- .nv.global                --------------------------
	.section	.nv.global,"aw",@nobits
.nv.global:
	.type		_ZN40_INTERNAL_ba351bd3_4_k_cu_e83d6e47_318784cute1_E,@object
	.size		_ZN40_INTERNAL_ba351bd3_4_k_cu_e83d6e47_318784cute1_E,(_ZN40_INTERNAL_ba351bd3_4_k_cu_e83d6e47_318784cuda3std3__45__cpo6cbeginE - _ZN40_INTERNAL_ba351bd3_4_k_cu_e83d6e47_318784cute1_E)
_ZN40_INTERNAL_ba351bd3_4_k_cu_e83d6e47_318784cute1_E:
	.zero		1
	.type		_ZN40_INTERNAL_ba351bd3_4_k_cu_e83d6e47_318784cuda3std3__45__cpo6cbeginE,@object
	.size		_ZN40_INTERNAL_ba351bd3_4_k_cu_e83d6e47_318784cuda3std3__45__cpo6cbeginE,(_ZN40_INTERNAL_ba351bd3_4_k_cu_e83d6e47_318784cuda3std3__48in_placeE - _ZN40_INTERNAL_ba351bd3_4_k_cu_e83d6e47_318784cuda3std3__45__cpo6cbeginE)
_ZN40_INTERNAL_ba351bd3_4_k_cu_e83d6e47_318784cuda3std3__45__cpo6cbeginE:
	.zero		1
	.type		_ZN40_INTERNAL_ba351bd3_4_k_cu_e83d6e47_318784cuda3std3__48in_placeE,@object
	.size		_ZN40_INTERNAL_ba351bd3_4_k_cu_e83d6e47_318784cuda3std3__48in_placeE,(_ZN40_INTERNAL_ba351bd3_4_k_cu_e83d6e47_318784cuda3std6ranges3__45__cpo9iter_moveE - _ZN40_INTERNAL_ba351bd3_4_k_cu_e83d6e47_318784cuda3std3__48in_placeE)
_ZN40_INTERNAL_ba351bd3_4_k_cu_e83d6e47_318784cuda3std3__48in_placeE:
	.zero		1
	.type		_ZN40_INTERNAL_ba351bd3_4_k_cu_e83d6e47_318784cuda3std6ranges3__45__cpo9iter_moveE,@object
	.size		_ZN40_INTERNAL_ba351bd3_4_k_cu_e83d6e47_318784cuda3std6ranges3__45__cpo9iter_moveE,(_ZN40_INTERNAL_ba351bd3_4_k_cu_e83d6e47_318784cuda3std3__45__cpo5beginE - _ZN40_INTERNAL_ba351bd3_4_k_cu_e83d6e47_318784cuda3std6ranges3__45__cpo9iter_moveE)
_ZN40_INTERNAL_ba351bd3_4_k_cu_e83d6e47_318784cuda3std6ranges3__45__cpo9iter_moveE:
	.zero		1
	.type		_ZN40_INTERNAL_ba351bd3_4_k_cu_e83d6e47_318784cuda3std3__45__cpo5beginE,@object
	.size		_ZN40_INTERNAL_ba351bd3_4_k_cu_e83d6e47_318784cuda3std3__45__cpo5beginE,(_ZN40_INTERNAL_ba351bd3_4_k_cu_e83d6e47_318784cuda3std3__442_GLOBAL__N__ba351bd3_4_k_cu_e83d6e47_318786ignoreE - _ZN40_INTERNAL_ba351bd3_4_k_cu_e83d6e47_318784cuda3std3__45__cpo5beginE)
_ZN40_INTERNAL_ba351bd3_4_k_cu_e83d6e47_318784cuda3std3__45__cpo5beginE:
	.zero		1
	.type		_ZN40_INTERNAL_ba351bd3_4_k_cu_e83d6e47_318784cuda3std3__442_GLOBAL__N__ba351bd3_4_k_cu_e83d6e47_318786ignoreE,@object
	.size		_ZN40_INTERNAL_ba351bd3_4_k_cu_e83d6e47_318784cuda3std3__442_GLOBAL__N__ba351bd3_4_k_cu_e83d6e47_318786ignoreE,(_ZN40_INTERNAL_ba351bd3_4_k_cu_e83d6e47_318784cute7productE - _ZN40_INTERNAL_ba351bd3_4_k_cu_e83d6e47_318784cuda3std3__442_GLOBAL__N__ba351bd3_4_k_cu_e83d6e47_318786ignoreE)
_ZN40_INTERNAL_ba351bd3_4_k_cu_e83d6e47_318784cuda3std3__442_GLOBAL__N__ba351bd3_4_k_cu_e83d6e47_318786ignoreE:
	.zero		1
	.type		_ZN40_INTERNAL_ba351bd3_4_k_cu_e83d6e47_318784cute7productE,@object
	.size		_ZN40_INTERNAL_ba351bd3_4_k_cu_e83d6e47_318784cute7productE,(_ZN40_INTERNAL_ba351bd3_4_k_cu_e83d6e47_318784cuda3std3__45__cpo3endE - _ZN40_INTERNAL_ba351bd3_4_k_cu_e83d6e47_318784cute7productE)
_ZN40_INTERNAL_ba351bd3_4_k_cu_e83d6e47_318784cute7productE:
	.zero		1
	.type		_ZN40_INTERNAL_ba351bd3_4_k_cu_e83d6e47_318784cuda3std3__45__cpo3endE,@object
	.size		_ZN40_INTERNAL_ba351bd3_4_k_cu_e83d6e47_318784cuda3std3__45__cpo3endE,(_ZN40_INTERNAL_ba351bd3_4_k_cu_e83d6e47_318784cuda3std3__419piecewise_constructE - _ZN40_INTERNAL_ba351bd3_4_k_cu_e83d6e47_318784cuda3std3__45__cpo3endE)
_ZN40_INTERNAL_ba351bd3_4_k_cu_e83d6e47_318784cuda3std3__45__cpo3endE:
	.zero		1
	.type		_ZN40_INTERNAL_ba351bd3_4_k_cu_e83d6e47_318784cuda3std3__419piecewise_constructE,@object
	.size		_ZN40_INTERNAL_ba351bd3_4_k_cu_e83d6e47_318784cuda3std3__419piecewise_constructE,(_ZN40_INTERNAL_ba351bd3_4_k_cu_e83d6e47_318784cuda3std3__45__cpo4cendE - _ZN40_INTERNAL_ba351bd3_4_k_cu_e83d6e47_318784cuda3std3__419piecewise_constructE)
_ZN40_INTERNAL_ba351bd3_4_k_cu_e83d6e47_318784cuda3std3__419piecewise_constructE:
	.zero		1
	.type		_ZN40_INTERNAL_ba351bd3_4_k_cu_e83d6e47_318784cuda3std3__45__cpo4cendE,@object
	.size		_ZN40_INTERNAL_ba351bd3_4_k_cu_e83d6e47_318784cuda3std3__45__cpo4cendE,(_ZN40_INTERNAL_ba351bd3_4_k_cu_e83d6e47_318784cuda3std6ranges3__45__cpo4swapE - _ZN40_INTERNAL_ba351bd3_4_k_cu_e83d6e47_318784cuda3std3__45__cpo4cendE)
_ZN40_INTERNAL_ba351bd3_4_k_cu_e83d6e47_318784cuda3std3__45__cpo4cendE:
	.zero		1
	.type		_ZN40_INTERNAL_ba351bd3_4_k_cu_e83d6e47_318784cuda3std6ranges3__45__cpo4swapE,@object
	.size		_ZN40_INTERNAL_ba351bd3_4_k_cu_e83d6e47_318784cuda3std6ranges3__45__cpo4swapE,(.L_10 - _ZN40_INTERNAL_ba351bd3_4_k_cu_e83d6e47_318784cuda3std6ranges3__45__cpo4swapE)
_ZN40_INTERNAL_ba351bd3_4_k_cu_e83d6e47_318784cuda3std6ranges3__45__cpo4swapE:
	.zero		1
.L_10:


//--------------------- .nv.constant0._ZN7cutlass13device_kernelINS_4gemm6kernel13GemmUniversalIN4cute5tupleIJiiiiEEENS1_10collective13CollectiveMmaINS1_35MainloopSm100TmaUmmaWarpSpecializedILi12ELi2ELi4ENS5_IJNS4_1CILi8EEENSA_ILi1EEESC_EEEEENS5_IJNSA_ILi128EEESF_NSA_ILi32EEEEEEfNS5_IJlSC_lEEEfSI_NS4_8TiledMMAINS4_8MMA_AtomIJNS4_23SM100_MMA_TF32_2x1SM_SSINS_10tfloat32_tESM_fLi128ELi128ELNS4_4UMMA5MajorE0ELSO_0ELNSN_7ScaleInE0ELSP_0EEEEEENS4_6LayoutINS5_IJSC_SC_SC_EEENS5_IJNSA_ILi0EEESU_SU_EEEEENS5_IJNS4_10UnderscoreESX_SX_EEEEENS4_18SM100_TMA_2SM_LOADENS4_14ComposedLayoutINS4_7SwizzleILi3ELi4ELi3EEENS4_18smem_ptr_flag_bitsILi32EEENSS_INS5_IJSB_SG_EEENS5_IJSG_SC_EEEEEEEvNS4_8identityENS4_28SM100_TMA_2SM_LOAD_MULTICASTES19_vS1A_EENS_8epilogue10collective18CollectiveEpilogueINS1D_23Sm100TmaWarpSpecializedILi4ELi2ELi16ELb1ELb0EEEJNS5_IJNSA_ILi64EEESF_SG_EEENS5_IJNSS_IS1I_SC_EENSS_INS5_IJNSA_ILi16EEENSA_ILi2EEEEEENS5_IJSC_S1I_EEEEEEEEfSI_fSI_NS1D_6fusion15FusionCallbacksIS1H_NS1R_17LinearCombinationIffffLNS_15FloatRoundStyleE2EEES1J_S1Q_JEEENS4_5SM1004TMEM4LOAD26SM100_TMEM_LOAD_32dp32b16xENS4_13SM90_TMA_LOADENS11_INS12_ILi2ELi4ELi3EEES15_NSS_INS5_IJSB_S1L_EEENS5_IJS1L_SC_EEEEEEENS4_39AutoVectorizingCopyWithAssumedAlignmentILi128EEENS4_14SM90_TMA_STOREES26_S28_S28_EEEvvEEEEvNT_6ParamsE --------------------------
	.section	.nv.constant0._ZN7cutlass13device_kernelINS_4gemm6kernel13GemmUniversalIN4cute5tupleIJiiiiEEENS1_10collective13CollectiveMmaINS1_35MainloopSm100TmaUmmaWarpSpecializedILi12ELi2ELi4ENS5_IJNS4_1CILi8EEENSA_ILi1EEESC_EEEEENS5_IJNSA_ILi128EEESF_NSA_ILi32EEEEEEfNS5_IJlSC_lEEEfSI_NS4_8TiledMMAINS4_8MMA_AtomIJNS4_23SM100_MMA_TF32_2x1SM_SSINS_10tfloat32_tESM_fLi128ELi128ELNS4_4UMMA5MajorE0ELSO_0ELNSN_7ScaleInE0ELSP_0EEEEEENS4_6LayoutINS5_IJSC_SC_SC_EEENS5_IJNSA_ILi0EEESU_SU_EEEEENS5_IJNS4_10UnderscoreESX_SX_EEEEENS4_18SM100_TMA_2SM_LOADENS4_14ComposedLayoutINS4_7SwizzleILi3ELi4ELi3EEENS4_18smem_ptr_flag_bitsILi32EEENSS_INS5_IJSB_SG_EEENS5_IJSG_SC_EEEEEEEvNS4_8identityENS4_28SM100_TMA_2SM_LOAD_MULTICASTES19_vS1A_EENS_8epilogue10collective18CollectiveEpilogueINS1D_23Sm100TmaWarpSpecializedILi4ELi2ELi16ELb1ELb0EEEJNS5_IJNSA_ILi64EEESF_SG_EEENS5_IJNSS_IS1I_SC_EENSS_INS5_IJNSA_ILi16EEENSA_ILi2EEEEEENS5_IJSC_S1I_EEEEEEEEfSI_fSI_NS1D_6fusion15FusionCallbacksIS1H_NS1R_17LinearCombinationIffffLNS_15FloatRoundStyleE2EEES1J_S1Q_JEEENS4_5SM1004TMEM4LOAD26SM100_TMEM_LOAD_32dp32b16xENS4_13SM90_TMA_LOADENS11_INS12_ILi2ELi4ELi3EEES15_NSS_INS5_IJSB_S1L_EEENS5_IJS1L_SC_EEEEEEENS4_39AutoVectorizingCopyWithAssumedAlignmentILi128EEENS4_14SM90_TMA_STOREES26_S28_S28_EEEvvEEEEvNT_6ParamsE,"a",@progbits
	.sectionflags	@""
	.align	4
.nv.constant0._ZN7cutlass13device_kernelINS_4gemm6kernel13GemmUniversalIN4cute5tupleIJiiiiEEENS1_10collective13CollectiveMmaINS1_35MainloopSm100TmaUmmaWarpSpecializedILi12ELi2ELi4ENS5_IJNS4_1CILi8EEENSA_ILi1EEESC_EEEEENS5_IJNSA_ILi128EEESF_NSA_ILi32EEEEEEfNS5_IJlSC_lEEEfSI_NS4_8TiledMMAINS4_8MMA_AtomIJNS4_23SM100_MMA_TF32_2x1SM_SSINS_10tfloat32_tESM_fLi128ELi128ELNS4_4UMMA5MajorE0ELSO_0ELNSN_7ScaleInE0ELSP_0EEEEEENS4_6LayoutINS5_IJSC_SC_SC_EEENS5_IJNSA_ILi0EEESU_SU_EEEEENS5_IJNS4_10UnderscoreESX_SX_EEEEENS4_18SM100_TMA_2SM_LOADENS4_14ComposedLayoutINS4_7SwizzleILi3ELi4ELi3EEENS4_18smem_ptr_flag_bitsILi32EEENSS_INS5_IJSB_SG_EEENS5_IJSG_SC_EEEEEEEvNS4_8identityENS4_28SM100_TMA_2SM_LOAD_MULTICASTES19_vS1A_EENS_8epilogue10collective18CollectiveEpilogueINS1D_23Sm100TmaWarpSpecializedILi4ELi2ELi16ELb1ELb0EEEJNS5_IJNSA_ILi64EEESF_SG_EEENS5_IJNSS_IS1I_SC_EENSS_INS5_IJNSA_ILi16EEENSA_ILi2EEEEEENS5_IJSC_S1I_EEEEEEEEfSI_fSI_NS1D_6fusion15FusionCallbacksIS1H_NS1R_17LinearCombinationIffffLNS_15FloatRoundStyleE2EEES1J_S1Q_JEEENS4_5SM1004TMEM4LOAD26SM100_TMEM_LOAD_32dp32b16xENS4_13SM90_TMA_LOADENS11_INS12_ILi2ELi4ELi3EEES15_NSS_INS5_IJSB_S1L_EEENS5_IJS1L_SC_EEEEEEENS4_39AutoVectorizingCopyWithAssumedAlignmentILi128EEENS4_14SM90_TMA_STOREES26_S28_S28_EEEvvEEEEvNT_6ParamsE:
	.zero		2944


//--------------------- SYMBOLS --------------------------

	.type		.nv.reservedSmem.offset0,@object
	.size		.nv.reservedSmem.offset0,0x4
	.type		.nv.reservedSmem.cap,@object
	.size		.nv.reservedSmem.cap,0x4
	.type		__assertfail,@function
